// auto-generated by cutlass_sweep.gemm — config: {"arch": "sm_100", "cluster_m": 4, "cluster_n": 2, "dtype": "bf16", "dtype_b": "bf16", "layout": "nt", "stages": 0, "tile_k": 32, "tile_m": 256, "tile_n": 64}
#include "cutlass/cutlass.h"
#include "cutlass/gemm/collective/collective_builder.hpp"
#include "cutlass/gemm/device/gemm_universal_adapter.h"
#include "cutlass/gemm/kernel/gemm_universal.hpp"
#include "cutlass/epilogue/collective/collective_builder.hpp"

using ElemA = cutlass::bfloat16_t;
using ElemB = cutlass::bfloat16_t;
using ElemCD = cutlass::bfloat16_t;
using Acc  = float;
using TileShape    = cute::Shape<cute::_256, cute::_64, cute::_32>;
using ClusterShape = cute::Shape<cute::_4, cute::_2, cute::_1>;

using CollectiveEpilogue = typename cutlass::epilogue::collective::CollectiveBuilder<
    cutlass::arch::Sm100, cutlass::arch::OpClassTensorOp,
    TileShape, ClusterShape,
    cutlass::epilogue::collective::EpilogueTileAuto,
    Acc, Acc,
    ElemCD, cutlass::layout::RowMajor, 128 / cutlass::sizeof_bits<ElemCD>::value,
    ElemCD, cutlass::layout::RowMajor, 128 / cutlass::sizeof_bits<ElemCD>::value,
    cutlass::epilogue::collective::EpilogueScheduleAuto
  >::CollectiveOp;

using CollectiveMainloop = typename cutlass::gemm::collective::CollectiveBuilder<
    cutlass::arch::Sm100, cutlass::arch::OpClassTensorOp,
    ElemA, cutlass::layout::RowMajor, 128 / cutlass::sizeof_bits<ElemA>::value,
    ElemB, cutlass::layout::ColumnMajor, 128 / cutlass::sizeof_bits<ElemB>::value,
    Acc,
    TileShape, ClusterShape,
    cutlass::gemm::collective::StageCountAutoCarveout<static_cast<int>(sizeof(typename CollectiveEpilogue::SharedStorage))>,
    cutlass::gemm::collective::KernelScheduleAuto
  >::CollectiveOp;

using GemmKernel = cutlass::gemm::kernel::GemmUniversal<
    cute::Shape<int,int,int,int>,
    CollectiveMainloop,
    CollectiveEpilogue
>;
using Gemm = cutlass::gemm::device::GemmUniversalAdapter<GemmKernel>;

// Force the device kernel symbol into the cubin without needing a host main.
auto* _anchor = &cutlass::device_kernel<GemmKernel>;


// ===== COMPILED SASS (sm_100a) =====

	.target	sm_100a

	.elftype	@"ET_EXEC"


//--------------------- .note.nv.tkinfo           --------------------------
	.section	.note.nv.tkinfo,"",@"SHT_NOTE"
	.sectionflags	@"SHF_NOTE_NV_TKINFO"
	.tkinfo
        /*0018*/ 	.word	0x00000002
        /*0030*/ 	.string	""
        /*0030*/ 	.string	"ptxas"
        /*0030*/ 	.string	"Cuda compilation tools, release 13.0, V13.0.88"
        /*0030*/ 	.string	"Build cuda_13.0.r13.0/compiler.36424714_0"
        /*0030*/ 	.string	"-arch sm_100a -m 64 "



//--------------------- .note.nv.cuinfo           --------------------------
	.section	.note.nv.cuinfo,"",@"SHT_NOTE"
	.sectionflags	@"SHF_NOTE_NV_CUINFO"
        /*0018*/ 	.short	0x0002
        /*001a*/ 	.short	0x0064
        /*001c*/ 	.short	0x0082
	.zero		2


//--------------------- .nv.info                  --------------------------
	.section	.nv.info,"",@"SHT_CUDA_INFO"
	.align	4


	//----- nvinfo : EIATTR_REGCOUNT
	.align		4
        /*0000*/ 	.byte	0x04, 0x2f
        /*0002*/ 	.short	(.L_19 - .L_18)
	.align		4
.L_18:
        /*0004*/ 	.word	index@(_ZN7cutlass13device_kernelINS_4gemm6kernel13GemmUniversalIN4cute5tupleIJiiiiEEENS1_10collective13CollectiveMmaINS1_35MainloopSm100TmaUmmaWarpSpecializedILi20ELi2ELi4ENS5_IJNS4_1CILi4EEENSA_ILi2EEENSA_ILi1EEEEEEEENS5_IJNSA_ILi256EEENSA_ILi64EEENSA_ILi32EEEEEENS_10bfloat16_tENS5_IJlSD_lEEESK_SL_NS4_8TiledMMAINS4_8MMA_AtomIJNS4_26SM100_MMA_F16BF16_2x1SM_SSISK_SK_fLi256ELi64ELNS4_4UMMA5MajorE0ELSQ_0ELNSP_7ScaleInE0ELSR_0EEEEEENS4_6LayoutINS5_IJSD_SD_SD_EEENS5_IJNSA_ILi0EEESW_SW_EEEEENS5_IJNS4_10UnderscoreESZ_SZ_EEEEENS4_28SM100_TMA_2SM_LOAD_MULTICASTENS4_14ComposedLayoutINS4_7SwizzleILi2ELi4ELi3EEENS4_18smem_ptr_flag_bitsILi16EEENSU_INS5_IJNSA_ILi8EEESI_EEENS5_IJSI_SD_EEEEEEEvNS4_8identityES12_S1C_vS1D_EENS_8epilogue10collective18CollectiveEpilogueINS1F_23Sm100TmaWarpSpecializedILi3ELi2ELi32ELb1ELb0EEEJNS5_IJNSA_ILi128EEESH_SI_EEENS5_IJNSU_IS1K_SD_EENSU_ISI_SD_EEEEESK_SL_SK_SL_NS1F_6fusion15FusionCallbacksIS1J_NS1P_17LinearCombinationISK_fSK_fLNS_15FloatRoundStyleE2EEES1L_S1O_JEEENS4_5SM1004TMEM4LOAD26SM100_TMEM_LOAD_32dp32b32xENS4_13SM90_TMA_LOADES1C_NS4_39AutoVectorizingCopyWithAssumedAlignmentILi128EEENS4_14SM90_TMA_STOREES1C_S21_S21_EEEvvEEEEvNT_6ParamsE)
        /*0008*/ 	.word	0x00000079


	//----- nvinfo : EIATTR_FRAME_SIZE
	.align		4
.L_19:
        /*000c*/ 	.byte	0x04, 0x11
        /*000e*/ 	.short	(.L_21 - .L_20)
	.align		4
.L_20:
        /*0010*/ 	.word	index@($__internal_2_$__cuda_sm10x_tcgen05_guardrail_trap_unallocated_columns_being_dealloced)
        /*0014*/ 	.word	0x00000000


	//----- nvinfo : EIATTR_FRAME_SIZE
	.align		4
.L_21:
        /*0018*/ 	.byte	0x04, 0x11
        /*001a*/ 	.short	(.L_23 - .L_22)
	.align		4
.L_22:
        /*001c*/ 	.word	index@($__internal_1_$__cuda_sm10x_tcgen05_guardrail_trap_phase_invalid_during_alloc)
        /*0020*/ 	.word	0x00000000


	//----- nvinfo : EIATTR_FRAME_SIZE
	.align		4
.L_23:
        /*0024*/ 	.byte	0x04, 0x11
        /*0026*/ 	.short	(.L_25 - .L_24)
	.align		4
.L_24:
        /*0028*/ 	.word	index@($__internal_0_$__cuda_sm10x_tcgen05_guardrail_trap_col_being_dealloced_not_returned_by_alloc)
        /*002c*/ 	.word	0x00000000


	//----- nvinfo : EIATTR_FRAME_SIZE
	.align		4
.L_25:
        /*0030*/ 	.byte	0x04, 0x11
        /*0032*/ 	.short	(.L_27 - .L_26)
	.align		4
.L_26:
        /*0034*/ 	.word	index@(_ZN7cutlass13device_kernelINS_4gemm6kernel13GemmUniversalIN4cute5tupleIJiiiiEEENS1_10collective13CollectiveMmaINS1_35MainloopSm100TmaUmmaWarpSpecializedILi20ELi2ELi4ENS5_IJNS4_1CILi4EEENSA_ILi2EEENSA_ILi1EEEEEEEENS5_IJNSA_ILi256EEENSA_ILi64EEENSA_ILi32EEEEEENS_10bfloat16_tENS5_IJlSD_lEEESK_SL_NS4_8TiledMMAINS4_8MMA_AtomIJNS4_26SM100_MMA_F16BF16_2x1SM_SSISK_SK_fLi256ELi64ELNS4_4UMMA5MajorE0ELSQ_0ELNSP_7ScaleInE0ELSR_0EEEEEENS4_6LayoutINS5_IJSD_SD_SD_EEENS5_IJNSA_ILi0EEESW_SW_EEEEENS5_IJNS4_10UnderscoreESZ_SZ_EEEEENS4_28SM100_TMA_2SM_LOAD_MULTICASTENS4_14ComposedLayoutINS4_7SwizzleILi2ELi4ELi3EEENS4_18smem_ptr_flag_bitsILi16EEENSU_INS5_IJNSA_ILi8EEESI_EEENS5_IJSI_SD_EEEEEEEvNS4_8identityES12_S1C_vS1D_EENS_8epilogue10collective18CollectiveEpilogueINS1F_23Sm100TmaWarpSpecializedILi3ELi2ELi32ELb1ELb0EEEJNS5_IJNSA_ILi128EEESH_SI_EEENS5_IJNSU_IS1K_SD_EENSU_ISI_SD_EEEEESK_SL_SK_SL_NS1F_6fusion15FusionCallbacksIS1J_NS1P_17LinearCombinationISK_fSK_fLNS_15FloatRoundStyleE2EEES1L_S1O_JEEENS4_5SM1004TMEM4LOAD26SM100_TMEM_LOAD_32dp32b32xENS4_13SM90_TMA_LOADES1C_NS4_39AutoVectorizingCopyWithAssumedAlignmentILi128EEENS4_14SM90_TMA_STOREES1C_S21_S21_EEEvvEEEEvNT_6ParamsE)
        /*0038*/ 	.word	0x00000000


	//----- nvinfo : EIATTR_MIN_STACK_SIZE
	.align		4
.L_27:
        /*003c*/ 	.byte	0x04, 0x12
        /*003e*/ 	.short	(.L_29 - .L_28)
	.align		4
.L_28:
        /*0040*/ 	.word	index@(_ZN7cutlass13device_kernelINS_4gemm6kernel13GemmUniversalIN4cute5tupleIJiiiiEEENS1_10collective13CollectiveMmaINS1_35MainloopSm100TmaUmmaWarpSpecializedILi20ELi2ELi4ENS5_IJNS4_1CILi4EEENSA_ILi2EEENSA_ILi1EEEEEEEENS5_IJNSA_ILi256EEENSA_ILi64EEENSA_ILi32EEEEEENS_10bfloat16_tENS5_IJlSD_lEEESK_SL_NS4_8TiledMMAINS4_8MMA_AtomIJNS4_26SM100_MMA_F16BF16_2x1SM_SSISK_SK_fLi256ELi64ELNS4_4UMMA5MajorE0ELSQ_0ELNSP_7ScaleInE0ELSR_0EEEEEENS4_6LayoutINS5_IJSD_SD_SD_EEENS5_IJNSA_ILi0EEESW_SW_EEEEENS5_IJNS4_10UnderscoreESZ_SZ_EEEEENS4_28SM100_TMA_2SM_LOAD_MULTICASTENS4_14ComposedLayoutINS4_7SwizzleILi2ELi4ELi3EEENS4_18smem_ptr_flag_bitsILi16EEENSU_INS5_IJNSA_ILi8EEESI_EEENS5_IJSI_SD_EEEEEEEvNS4_8identityES12_S1C_vS1D_EENS_8epilogue10collective18CollectiveEpilogueINS1F_23Sm100TmaWarpSpecializedILi3ELi2ELi32ELb1ELb0EEEJNS5_IJNSA_ILi128EEESH_SI_EEENS5_IJNSU_IS1K_SD_EENSU_ISI_SD_EEEEESK_SL_SK_SL_NS1F_6fusion15FusionCallbacksIS1J_NS1P_17LinearCombinationISK_fSK_fLNS_15FloatRoundStyleE2EEES1L_S1O_JEEENS4_5SM1004TMEM4LOAD26SM100_TMEM_LOAD_32dp32b32xENS4_13SM90_TMA_LOADES1C_NS4_39AutoVectorizingCopyWithAssumedAlignmentILi128EEENS4_14SM90_TMA_STOREES1C_S21_S21_EEEvvEEEEvNT_6ParamsE)
        /*0044*/ 	.word	0x00000000
.L_29:


//--------------------- .nv.compat                --------------------------
	.section	.nv.compat,"",@"SHT_CUDA_COMPAT_INFO"
	.align	4
        /*0000*/ 	.byte	0x02, 0x09, 0x01, 0x00, 0x02, 0x02, 0x02, 0x00, 0x02, 0x05, 0x05, 0x00, 0x03, 0x07, 0x01, 0x01
        /*0010*/ 	.byte	0x02, 0x03, 0x01, 0x00, 0x02, 0x06, 0x01, 0x00, 0x04, 0x0b, 0x08, 0x00, 0x09, 0x00, 0x00, 0x00
        /*0020*/ 	.byte	0x00, 0x00, 0x00, 0x00


//--------------------- .nv.info._ZN7cutlass13device_kernelINS_4gemm6kernel13GemmUniversalIN4cute5tupleIJiiiiEEENS1_10collective13CollectiveMmaINS1_35MainloopSm100TmaUmmaWarpSpecializedILi20ELi2ELi4ENS5_IJNS4_1CILi4EEENSA_ILi2EEENSA_ILi1EEEEEEEENS5_IJNSA_ILi256EEENSA_ILi64EEENSA_ILi32EEEEEENS_10bfloat16_tENS5_IJlSD_lEEESK_SL_NS4_8TiledMMAINS4_8MMA_AtomIJNS4_26SM100_MMA_F16BF16_2x1SM_SSISK_SK_fLi256ELi64ELNS4_4UMMA5MajorE0ELSQ_0ELNSP_7ScaleInE0ELSR_0EEEEEENS4_6LayoutINS5_IJSD_SD_SD_EEENS5_IJNSA_ILi0EEESW_SW_EEEEENS5_IJNS4_10UnderscoreESZ_SZ_EEEEENS4_28SM100_TMA_2SM_LOAD_MULTICASTENS4_14ComposedLayoutINS4_7SwizzleILi2ELi4ELi3EEENS4_18smem_ptr_flag_bitsILi16EEENSU_INS5_IJNSA_ILi8EEESI_EEENS5_IJSI_SD_EEEEEEEvNS4_8identityES12_S1C_vS1D_EENS_8epilogue10collective18CollectiveEpilogueINS1F_23Sm100TmaWarpSpecializedILi3ELi2ELi32ELb1ELb0EEEJNS5_IJNSA_ILi128EEESH_SI_EEENS5_IJNSU_IS1K_SD_EENSU_ISI_SD_EEEEESK_SL_SK_SL_NS1F_6fusion15FusionCallbacksIS1J_NS1P_17LinearCombinationISK_fSK_fLNS_15FloatRoundStyleE2EEES1L_S1O_JEEENS4_5SM1004TMEM4LOAD26SM100_TMEM_LOAD_32dp32b32xENS4_13SM90_TMA_LOADES1C_NS4_39AutoVectorizingCopyWithAssumedAlignmentILi128EEENS4_14SM90_TMA_STOREES1C_S21_S21_EEEvvEEEEvNT_6ParamsE --------------------------
	.section	.nv.info._ZN7cutlass13device_kernelINS_4gemm6kernel13GemmUniversalIN4cute5tupleIJiiiiEEENS1_10collective13CollectiveMmaINS1_35MainloopSm100TmaUmmaWarpSpecializedILi20ELi2ELi4ENS5_IJNS4_1CILi4EEENSA_ILi2EEENSA_ILi1EEEEEEEENS5_IJNSA_ILi256EEENSA_ILi64EEENSA_ILi32EEEEEENS_10bfloat16_tENS5_IJlSD_lEEESK_SL_NS4_8TiledMMAINS4_8MMA_AtomIJNS4_26SM100_MMA_F16BF16_2x1SM_SSISK_SK_fLi256ELi64ELNS4_4UMMA5MajorE0ELSQ_0ELNSP_7ScaleInE0ELSR_0EEEEEENS4_6LayoutINS5_IJSD_SD_SD_EEENS5_IJNSA_ILi0EEESW_SW_EEEEENS5_IJNS4_10UnderscoreESZ_SZ_EEEEENS4_28SM100_TMA_2SM_LOAD_MULTICASTENS4_14ComposedLayoutINS4_7SwizzleILi2ELi4ELi3EEENS4_18smem_ptr_flag_bitsILi16EEENSU_INS5_IJNSA_ILi8EEESI_EEENS5_IJSI_SD_EEEEEEEvNS4_8identityES12_S1C_vS1D_EENS_8epilogue10collective18CollectiveEpilogueINS1F_23Sm100TmaWarpSpecializedILi3ELi2ELi32ELb1ELb0EEEJNS5_IJNSA_ILi128EEESH_SI_EEENS5_IJNSU_IS1K_SD_EENSU_ISI_SD_EEEEESK_SL_SK_SL_NS1F_6fusion15FusionCallbacksIS1J_NS1P_17LinearCombinationISK_fSK_fLNS_15FloatRoundStyleE2EEES1L_S1O_JEEENS4_5SM1004TMEM4LOAD26SM100_TMEM_LOAD_32dp32b32xENS4_13SM90_TMA_LOADES1C_NS4_39AutoVectorizingCopyWithAssumedAlignmentILi128EEENS4_14SM90_TMA_STOREES1C_S21_S21_EEEvvEEEEvNT_6ParamsE,"",@"SHT_CUDA_INFO"
	.sectionflags	@""
	.align	4


	//----- nvinfo : EIATTR_CUDA_API_VERSION
	.align		4
        /*0000*/ 	.byte	0x04, 0x37
        /*0002*/ 	.short	(.L_31 - .L_30)
.L_30:
        /*0004*/ 	.word	0x00000082


	//----- nvinfo : EIATTR_KPARAM_INFO
	.align		4
.L_31:
        /*0008*/ 	.byte	0x04, 0x17
        /*000a*/ 	.short	(.L_33 - .L_32)
.L_32:
        /*000c*/ 	.word	0x00000000
        /*0010*/ 	.short	0x0000
        /*0012*/ 	.short	0x0000
        /*0014*/ 	.byte	0x00, 0xf0, 0x01, 0x20


	//----- nvinfo : EIATTR_AT_ENTRY_FRAGMENTS
	.align		4
.L_33:
        /*0018*/ 	.byte	0x04, 0x4f
        /*001a*/ 	.short	(.L_35 - .L_34)


	//   ....[0]....
.L_34:
        /*001c*/ 	.word	0x00000007


	//----- nvinfo : EIATTR_RESERVED_SMEM_USED
	.align		4
.L_35:
        /*0020*/ 	.byte	0x01, 0x41
	.zero		2


	//----- nvinfo : EIATTR_SPARSE_MMA_MASK
	.align		4
        /*0024*/ 	.byte	0x03, 0x50
        /*0026*/ 	.short	0x0000


	//----- nvinfo : EIATTR_TCGEN05_2CTA_USED
	.align		4
        /*0028*/ 	.byte	0x01, 0x52
	.zero		2


	//----- nvinfo : EIATTR_MAXREG_COUNT
	.align		4
        /*002c*/ 	.byte	0x03, 0x1b
        /*002e*/ 	.short	0x00ff


	//----- nvinfo : EIATTR_NUM_BARRIERS
	.align		4
        /*0030*/ 	.byte	0x02, 0x4c
        /*0032*/ 	.byte	0x07
	.zero		1


	//----- nvinfo : EIATTR_EXTERNS
	.align		4
        /*0034*/ 	.byte	0x04, 0x0f
        /*0036*/ 	.short	(.L_37 - .L_36)


	//   ....[0]....
	.align		4
.L_36:
        /*0038*/ 	.word	index@(__assertfail)


	//----- nvinfo : EIATTR_MERCURY_ISA_VERSION
	.align		4
.L_37:
        /*003c*/ 	.byte	0x03, 0x5f
        /*003e*/ 	.short	0x0101


	//----- nvinfo : EIATTR_INT_WARP_WIDE_INSTR_OFFSETS
	.align		4
        /*0040*/ 	.byte	0x04, 0x31
        /*0042*/ 	.short	(.L_39 - .L_38)


	//   ....[0]....
.L_38:
        /*0044*/ 	.word	0x00000fe0


	//   ....[1]....
        /*0048*/ 	.word	0x000010a0


	//   ....[2]....
        /*004c*/ 	.word	0x00004fb0


	//   ....[3]....
        /*0050*/ 	.word	0x00004fd0


	//   ....[4]....
        /*0054*/ 	.word	0x00005000


	//   ....[5]....
        /*0058*/ 	.word	0x00005be0


	//   ....[6]....
        /*005c*/ 	.word	0x00005c60


	//   ....[7]....
        /*0060*/ 	.word	0x00005d70


	//   ....[8]....
        /*0064*/ 	.word	0x00005e80


	//----- nvinfo : EIATTR_COOP_GROUP_MASK_REGIDS
	.align		4
.L_39:
        /*0068*/ 	.byte	0x04, 0x29
        /*006a*/ 	.short	(.L_41 - .L_40)


	//   ....[0]....
.L_40:
        /*006c*/ 	.word	0xffffffff


	//   ....[1]....
        /*0070*/ 	.word	0xffffffff


	//   ....[2]....
        /*0074*/ 	.word	0xffffffff


	//   ....[3]....
        /*0078*/ 	.word	0xffffffff


	//   ....[4]....
        /*007c*/ 	.word	0xffffffff


	//   ....[5]....
        /*0080*/ 	.word	0xffffffff


	//   ....[6]....
        /*0084*/ 	.word	0xffffffff


	//   ....[7]....
        /*0088*/ 	.word	0xffffffff


	//   ....[8]....
        /*008c*/ 	.word	0xffffffff


	//   ....[9]....
        /*0090*/ 	.word	0xffffffff


	//   ....[10]....
        /*0094*/ 	.word	0xffffffff


	//   ....[11]....
        /*0098*/ 	.word	0xffffffff


	//   ....[12]....
        /*009c*/ 	.word	0xffffffff


	//   ....[13]....
        /*00a0*/ 	.word	0xffffffff


	//----- nvinfo : EIATTR_COOP_GROUP_INSTR_OFFSETS
	.align		4
.L_41:
        /*00a4*/ 	.byte	0x04, 0x28
        /*00a6*/ 	.short	(.L_43 - .L_42)


	//   ....[0]....
.L_42:
        /*00a8*/ 	.word	0x000000b0


	//   ....[1]....
        /*00ac*/ 	.word	0x00000510


	//   ....[2]....
        /*00b0*/ 	.word	0x00000910


	//   ....[3]....
        /*00b4*/ 	.word	0x00000a90


	//   ....[4]....
        /*00b8*/ 	.word	0x00000b90


	//   ....[5]....
        /*00bc*/ 	.word	0x00000d00


	//   ....[6]....
        /*00c0*/ 	.word	0x00000ea0


	//   ....[7]....
        /*00c4*/ 	.word	0x00001100


	//   ....[8]....
        /*00c8*/ 	.word	0x00002680


	//   ....[9]....
        /*00cc*/ 	.word	0x00003e70


	//   ....[10]....
        /*00d0*/ 	.word	0x00004340


	//   ....[11]....
        /*00d4*/ 	.word	0x00004370


	//   ....[12]....
        /*00d8*/ 	.word	0x00004eb0


	//   ....[13]....
        /*00dc*/ 	.word	0x000050c0


	//----- nvinfo : EIATTR_VRC_CTA_INIT_COUNT
	.align		4
.L_43:
        /*00e0*/ 	.byte	0x02, 0x4a
        /*00e2*/ 	.byte	0x80
	.zero		1


	//----- nvinfo : EIATTR_SYSCALL_OFFSETS
	.align		4
        /*00e4*/ 	.byte	0x04, 0x46
        /*00e6*/ 	.short	(.L_45 - .L_44)


	//   ....[0]....
.L_44:
        /*00e8*/ 	.word	0x00006b60


	//   ....[1]....
        /*00ec*/ 	.word	0x00006c50


	//   ....[2]....
        /*00f0*/ 	.word	0x00007480


	//   ....[3]....
        /*00f4*/ 	.word	0x00008150


	//----- nvinfo : EIATTR_MBARRIER_INSTR_OFFSETS
	.align		4
.L_45:
        /*00f8*/ 	.byte	0x04, 0x39
        /*00fa*/ 	.short	(.L_47 - .L_46)


	//   ....[0]....
.L_46:
        /*00fc*/ 	.word	0x00000670
        /*0100*/ 	.word	0x000000ff
        /*0104*/ 	.word	0x00000000
        /*0108*/ 	.short	0x0100
        /*010a*/ 	.byte	0x04
	.zero		1


	//   ....[1]....
        /*010c*/ 	.word	0x00000680
        /*0110*/ 	.word	0x000000ff
        /*0114*/ 	.word	0x000000a0
        /*0118*/ 	.short	0x0100
        /*011a*/ 	.byte	0x04
	.zero		1


	//   ....[2]....
        /*011c*/ 	.word	0x00000690
        /*0120*/ 	.word	0x000000ff
        /*0124*/ 	.word	0x00000008
        /*0128*/ 	.short	0x0100
        /*012a*/ 	.byte	0x04
	.zero		1


	//   ....[3]....
        /*012c*/ 	.word	0x000006a0
        /*0130*/ 	.word	0x000000ff
        /*0134*/ 	.word	0x000000a8
        /*0138*/ 	.short	0x0100
        /*013a*/ 	.byte	0x04
	.zero		1


	//   ....[4]....
        /*013c*/ 	.word	0x000006b0
        /*0140*/ 	.word	0x000000ff
        /*0144*/ 	.word	0x00000010
        /*0148*/ 	.short	0x0100
        /*014a*/ 	.byte	0x04
	.zero		1


	//   ....[5]....
        /*014c*/ 	.word	0x000006c0
        /*0150*/ 	.word	0x000000ff
        /*0154*/ 	.word	0x000000b0
        /*0158*/ 	.short	0x0100
        /*015a*/ 	.byte	0x04
	.zero		1


	//   ....[6]....
        /*015c*/ 	.word	0x000006d0
        /*0160*/ 	.word	0x000000ff
        /*0164*/ 	.word	0x00000018
        /*0168*/ 	.short	0x0100
        /*016a*/ 	.byte	0x04
	.zero		1


	//   ....[7]....
        /*016c*/ 	.word	0x000006e0
        /*0170*/ 	.word	0x000000ff
        /*0174*/ 	.word	0x000000b8
        /*0178*/ 	.short	0x0100
        /*017a*/ 	.byte	0x04
	.zero		1


	//   ....[8]....
        /*017c*/ 	.word	0x000006f0
        /*0180*/ 	.word	0x000000ff
        /*0184*/ 	.word	0x00000020
        /*0188*/ 	.short	0x0100
        /*018a*/ 	.byte	0x04
	.zero		1


	//   ....[9]....
        /*018c*/ 	.word	0x00000700
        /*0190*/ 	.word	0x000000ff
        /*0194*/ 	.word	0x000000c0
        /*0198*/ 	.short	0x0100
        /*019a*/ 	.byte	0x04
	.zero		1


	//   ....[10]....
        /*019c*/ 	.word	0x00000710
        /*01a0*/ 	.word	0x000000ff
        /*01a4*/ 	.word	0x00000028
        /*01a8*/ 	.short	0x0100
        /*01aa*/ 	.byte	0x04
	.zero		1


	//   ....[11]....
        /*01ac*/ 	.word	0x00000720
        /*01b0*/ 	.word	0x000000ff
        /*01b4*/ 	.word	0x000000c8
        /*01b8*/ 	.short	0x0100
        /*01ba*/ 	.byte	0x04
	.zero		1


	//   ....[12]....
        /*01bc*/ 	.word	0x00000730
        /*01c0*/ 	.word	0x000000ff
        /*01c4*/ 	.word	0x00000030
        /*01c8*/ 	.short	0x0100
        /*01ca*/ 	.byte	0x04
	.zero		1


	//   ....[13]....
        /*01cc*/ 	.word	0x00000740
        /*01d0*/ 	.word	0x000000ff
        /*01d4*/ 	.word	0x000000d0
        /*01d8*/ 	.short	0x0100
        /*01da*/ 	.byte	0x04
	.zero		1


	//   ....[14]....
        /*01dc*/ 	.word	0x00000750
        /*01e0*/ 	.word	0x000000ff
        /*01e4*/ 	.word	0x00000038
        /*01e8*/ 	.short	0x0100
        /*01ea*/ 	.byte	0x04
	.zero		1


	//   ....[15]....
        /*01ec*/ 	.word	0x00000760
        /*01f0*/ 	.word	0x000000ff
        /*01f4*/ 	.word	0x000000d8
        /*01f8*/ 	.short	0x0100
        /*01fa*/ 	.byte	0x04
	.zero		1


	//   ....[16]....
        /*01fc*/ 	.word	0x00000770
        /*0200*/ 	.word	0x000000ff
        /*0204*/ 	.word	0x00000040
        /*0208*/ 	.short	0x0100
        /*020a*/ 	.byte	0x04
	.zero		1


	//   ....[17]....
        /*020c*/ 	.word	0x00000780
        /*0210*/ 	.word	0x000000ff
        /*0214*/ 	.word	0x000000e0
        /*0218*/ 	.short	0x0100
        /*021a*/ 	.byte	0x04
	.zero		1


	//   ....[18]....
        /*021c*/ 	.word	0x00000790
        /*0220*/ 	.word	0x000000ff
        /*0224*/ 	.word	0x00000048
        /*0228*/ 	.short	0x0100
        /*022a*/ 	.byte	0x04
	.zero		1


	//   ....[19]....
        /*022c*/ 	.word	0x000007a0
        /*0230*/ 	.word	0x000000ff
        /*0234*/ 	.word	0x000000e8
        /*0238*/ 	.short	0x0100
        /*023a*/ 	.byte	0x04
	.zero		1


	//   ....[20]....
        /*023c*/ 	.word	0x000007b0
        /*0240*/ 	.word	0x000000ff
        /*0244*/ 	.word	0x00000050
        /*0248*/ 	.short	0x0100
        /*024a*/ 	.byte	0x04
	.zero		1


	//   ....[21]....
        /*024c*/ 	.word	0x000007c0
        /*0250*/ 	.word	0x000000ff
        /*0254*/ 	.word	0x000000f0
        /*0258*/ 	.short	0x0100
        /*025a*/ 	.byte	0x04
	.zero		1


	//   ....[22]....
        /*025c*/ 	.word	0x000007d0
        /*0260*/ 	.word	0x000000ff
        /*0264*/ 	.word	0x00000058
        /*0268*/ 	.short	0x0100
        /*026a*/ 	.byte	0x04
	.zero		1


	//   ....[23]....
        /*026c*/ 	.word	0x000007e0
        /*0270*/ 	.word	0x000000ff
        /*0274*/ 	.word	0x000000f8
        /*0278*/ 	.short	0x0100
        /*027a*/ 	.byte	0x04
	.zero		1


	//   ....[24]....
        /*027c*/ 	.word	0x000007f0
        /*0280*/ 	.word	0x000000ff
        /*0284*/ 	.word	0x00000060
        /*0288*/ 	.short	0x0100
        /*028a*/ 	.byte	0x04
	.zero		1


	//   ....[25]....
        /*028c*/ 	.word	0x00000800
        /*0290*/ 	.word	0x000000ff
        /*0294*/ 	.word	0x00000100
        /*0298*/ 	.short	0x0100
        /*029a*/ 	.byte	0x04
	.zero		1


	//   ....[26]....
        /*029c*/ 	.word	0x00000810
        /*02a0*/ 	.word	0x000000ff
        /*02a4*/ 	.word	0x00000068
        /*02a8*/ 	.short	0x0100
        /*02aa*/ 	.byte	0x04
	.zero		1


	//   ....[27]....
        /*02ac*/ 	.word	0x00000820
        /*02b0*/ 	.word	0x000000ff
        /*02b4*/ 	.word	0x00000108
        /*02b8*/ 	.short	0x0100
        /*02ba*/ 	.byte	0x04
	.zero		1


	//   ....[28]....
        /*02bc*/ 	.word	0x00000830
        /*02c0*/ 	.word	0x000000ff
        /*02c4*/ 	.word	0x00000070
        /*02c8*/ 	.short	0x0100
        /*02ca*/ 	.byte	0x04
	.zero		1


	//   ....[29]....
        /*02cc*/ 	.word	0x00000840
        /*02d0*/ 	.word	0x000000ff
        /*02d4*/ 	.word	0x00000110
        /*02d8*/ 	.short	0x0100
        /*02da*/ 	.byte	0x04
	.zero		1


	//   ....[30]....
        /*02dc*/ 	.word	0x00000850
        /*02e0*/ 	.word	0x000000ff
        /*02e4*/ 	.word	0x00000078
        /*02e8*/ 	.short	0x0100
        /*02ea*/ 	.byte	0x04
	.zero		1


	//   ....[31]....
        /*02ec*/ 	.word	0x00000860
        /*02f0*/ 	.word	0x000000ff
        /*02f4*/ 	.word	0x00000118
        /*02f8*/ 	.short	0x0100
        /*02fa*/ 	.byte	0x04
	.zero		1


	//   ....[32]....
        /*02fc*/ 	.word	0x00000870
        /*0300*/ 	.word	0x000000ff
        /*0304*/ 	.word	0x00000080
        /*0308*/ 	.short	0x0100
        /*030a*/ 	.byte	0x04
	.zero		1


	//   ....[33]....
        /*030c*/ 	.word	0x00000880
        /*0310*/ 	.word	0x000000ff
        /*0314*/ 	.word	0x00000120
        /*0318*/ 	.short	0x0100
        /*031a*/ 	.byte	0x04
	.zero		1


	//   ....[34]....
        /*031c*/ 	.word	0x00000890
        /*0320*/ 	.word	0x000000ff
        /*0324*/ 	.word	0x00000088
        /*0328*/ 	.short	0x0100
        /*032a*/ 	.byte	0x04
	.zero		1


	//   ....[35]....
        /*032c*/ 	.word	0x000008a0
        /*0330*/ 	.word	0x000000ff
        /*0334*/ 	.word	0x00000128
        /*0338*/ 	.short	0x0100
        /*033a*/ 	.byte	0x04
	.zero		1


	//   ....[36]....
        /*033c*/ 	.word	0x000008b0
        /*0340*/ 	.word	0x000000ff
        /*0344*/ 	.word	0x00000090
        /*0348*/ 	.short	0x0100
        /*034a*/ 	.byte	0x04
	.zero		1


	//   ....[37]....
        /*034c*/ 	.word	0x000008c0
        /*0350*/ 	.word	0x000000ff
        /*0354*/ 	.word	0x00000130
        /*0358*/ 	.short	0x0100
        /*035a*/ 	.byte	0x04
	.zero		1


	//   ....[38]....
        /*035c*/ 	.word	0x000008d0
        /*0360*/ 	.word	0x000000ff
        /*0364*/ 	.word	0x00000098
        /*0368*/ 	.short	0x0100
        /*036a*/ 	.byte	0x04
	.zero		1


	//   ....[39]....
        /*036c*/ 	.word	0x000008e0
        /*0370*/ 	.word	0x000000ff
        /*0374*/ 	.word	0x00000138
        /*0378*/ 	.short	0x0100
        /*037a*/ 	.byte	0x04
	.zero		1


	//   ....[40]....
        /*037c*/ 	.word	0x00000a20
        /*0380*/ 	.word	0x000000ff
        /*0384*/ 	.word	0x00000140
        /*0388*/ 	.short	0x0100
        /*038a*/ 	.byte	0x04
	.zero		1


	//   ....[41]....
        /*038c*/ 	.word	0x00000a30
        /*0390*/ 	.word	0x000000ff
        /*0394*/ 	.word	0x00000158
        /*0398*/ 	.short	0x0100
        /*039a*/ 	.byte	0x04
	.zero		1


	//   ....[42]....
        /*039c*/ 	.word	0x00000a40
        /*03a0*/ 	.word	0x000000ff
        /*03a4*/ 	.word	0x00000148
        /*03a8*/ 	.short	0x0100
        /*03aa*/ 	.byte	0x04
	.zero		1


	//   ....[43]....
        /*03ac*/ 	.word	0x00000a50
        /*03b0*/ 	.word	0x000000ff
        /*03b4*/ 	.word	0x00000160
        /*03b8*/ 	.short	0x0100
        /*03ba*/ 	.byte	0x04
	.zero		1


	//   ....[44]....
        /*03bc*/ 	.word	0x00000a60
        /*03c0*/ 	.word	0x000000ff
        /*03c4*/ 	.word	0x00000150
        /*03c8*/ 	.short	0x0100
        /*03ca*/ 	.byte	0x04
	.zero		1


	//   ....[45]....
        /*03cc*/ 	.word	0x00000a70
        /*03d0*/ 	.word	0x000000ff
        /*03d4*/ 	.word	0x00000168
        /*03d8*/ 	.short	0x0100
        /*03da*/ 	.byte	0x04
	.zero		1


	//   ....[46]....
        /*03dc*/ 	.word	0x00000b60
        /*03e0*/ 	.word	0x000000ff
        /*03e4*/ 	.word	0x00000170
        /*03e8*/ 	.short	0x0100
        /*03ea*/ 	.byte	0x06
	.zero		1


	//   ....[47]....
        /*03ec*/ 	.word	0x00000b70
        /*03f0*/ 	.word	0x000000ff
        /*03f4*/ 	.word	0x00000178
        /*03f8*/ 	.short	0x0100
        /*03fa*/ 	.byte	0x06
	.zero		1


	//   ....[48]....
        /*03fc*/ 	.word	0x00000cb0
        /*0400*/ 	.word	0x000000ff
        /*0404*/ 	.word	0x00000180
        /*0408*/ 	.short	0x0100
        /*040a*/ 	.byte	0x06
	.zero		1


	//   ....[49]....
        /*040c*/ 	.word	0x00000cc0
        /*0410*/ 	.word	0x000000ff
        /*0414*/ 	.word	0x00000190
        /*0418*/ 	.short	0x0100
        /*041a*/ 	.byte	0x06
	.zero		1


	//   ....[50]....
        /*041c*/ 	.word	0x00000cd0
        /*0420*/ 	.word	0x000000ff
        /*0424*/ 	.word	0x00000188
        /*0428*/ 	.short	0x0100
        /*042a*/ 	.byte	0x06
	.zero		1


	//   ....[51]....
        /*042c*/ 	.word	0x00000ce0
        /*0430*/ 	.word	0x000000ff
        /*0434*/ 	.word	0x00000198
        /*0438*/ 	.short	0x0100
        /*043a*/ 	.byte	0x06
	.zero		1


	//   ....[52]....
        /*043c*/ 	.word	0x00000e10
        /*0440*/ 	.word	0x000000ff
        /*0444*/ 	.word	0x000001a0
        /*0448*/ 	.short	0x0100
        /*044a*/ 	.byte	0x04
	.zero		1


	//   ....[53]....
        /*044c*/ 	.word	0x00000e20
        /*0450*/ 	.word	0x000000ff
        /*0454*/ 	.word	0x000001c0
        /*0458*/ 	.short	0x0100
        /*045a*/ 	.byte	0x04
	.zero		1


	//   ....[54]....
        /*045c*/ 	.word	0x00000e30
        /*0460*/ 	.word	0x000000ff
        /*0464*/ 	.word	0x000001a8
        /*0468*/ 	.short	0x0100
        /*046a*/ 	.byte	0x04
	.zero		1


	//   ....[55]....
        /*046c*/ 	.word	0x00000e40
        /*0470*/ 	.word	0x000000ff
        /*0474*/ 	.word	0x000001c8
        /*0478*/ 	.short	0x0100
        /*047a*/ 	.byte	0x04
	.zero		1


	//   ....[56]....
        /*047c*/ 	.word	0x00000e50
        /*0480*/ 	.word	0x000000ff
        /*0484*/ 	.word	0x000001b0
        /*0488*/ 	.short	0x0100
        /*048a*/ 	.byte	0x04
	.zero		1


	//   ....[57]....
        /*048c*/ 	.word	0x00000e60
        /*0490*/ 	.word	0x000000ff
        /*0494*/ 	.word	0x000001d0
        /*0498*/ 	.short	0x0100
        /*049a*/ 	.byte	0x04
	.zero		1


	//   ....[58]....
        /*049c*/ 	.word	0x00000e70
        /*04a0*/ 	.word	0x000000ff
        /*04a4*/ 	.word	0x000001b8
        /*04a8*/ 	.short	0x0100
        /*04aa*/ 	.byte	0x04
	.zero		1


	//   ....[59]....
        /*04ac*/ 	.word	0x00000e80
        /*04b0*/ 	.word	0x000000ff
        /*04b4*/ 	.word	0x000001d8
        /*04b8*/ 	.short	0x0100
        /*04ba*/ 	.byte	0x04
	.zero		1


	//   ....[60]....
        /*04bc*/ 	.word	0x00000f80
        /*04c0*/ 	.word	0x000000ff
        /*04c4*/ 	.word	0x000001e0
        /*04c8*/ 	.short	0x0100
        /*04ca*/ 	.byte	0x04
	.zero		1


	//   ....[61]....
        /*04cc*/ 	.word	0x00000f90
        /*04d0*/ 	.word	0x000000ff
        /*04d4*/ 	.word	0x000001f0
        /*04d8*/ 	.short	0x0100
        /*04da*/ 	.byte	0x04
	.zero		1


	//   ....[62]....
        /*04dc*/ 	.word	0x00000fa0
        /*04e0*/ 	.word	0x000000ff
        /*04e4*/ 	.word	0x000001e8
        /*04e8*/ 	.short	0x0100
        /*04ea*/ 	.byte	0x04
	.zero		1


	//   ....[63]....
        /*04ec*/ 	.word	0x00000fb0
        /*04f0*/ 	.word	0x000000ff
        /*04f4*/ 	.word	0x000001f8
        /*04f8*/ 	.short	0x0100
        /*04fa*/ 	.byte	0x04
	.zero		1


	//   ....[64]....
        /*04fc*/ 	.word	0x000010c0
        /*0500*/ 	.word	0x000000ff
        /*0504*/ 	.word	0x00000200
        /*0508*/ 	.short	0x0100
        /*050a*/ 	.byte	0x06
	.zero		1


	//   ....[65]....
        /*050c*/ 	.word	0x00001ea0
        /*0510*/ 	.word	0x00000000
        /*0514*/ 	.word	0x000001f0
        /*0518*/ 	.short	0x010a
        /*051a*/ 	.byte	0xff
	.zero		1


	//   ....[66]....
        /*051c*/ 	.word	0x00001ec0
        /*0520*/ 	.word	0x00000000
        /*0524*/ 	.word	0x000001e0
        /*0528*/ 	.short	0x0101
        /*052a*/ 	.byte	0xff
	.zero		1


	//   ....[67]....
        /*052c*/ 	.word	0x00001f70
        /*0530*/ 	.word	0x000000ff
        /*0534*/ 	.word	0x000000a0
        /*0538*/ 	.short	0x010a
        /*053a*/ 	.byte	0x04
	.zero		1


	//   ....[68]....
        /*053c*/ 	.word	0x00002040
        /*0540*/ 	.word	0x000000ff
        /*0544*/ 	.word	0x000000a0
        /*0548*/ 	.short	0x010a
        /*054a*/ 	.byte	0x21
	.zero		1


	//   ....[69]....
        /*054c*/ 	.word	0x000021f0
        /*0550*/ 	.word	0x000000ff
        /*0554*/ 	.word	0x000000a0
        /*0558*/ 	.short	0x010a
        /*055a*/ 	.byte	0x05
	.zero		1


	//   ....[70]....
        /*055c*/ 	.word	0x00002330
        /*0560*/ 	.word	0x000000ff
        /*0564*/ 	.word	0x00000178
        /*0568*/ 	.short	0x0101
        /*056a*/ 	.byte	0x0d
	.zero		1


	//   ....[71]....
        /*056c*/ 	.word	0x00002350
        /*0570*/ 	.word	0x000000ff
        /*0574*/ 	.word	0x000000a0
        /*0578*/ 	.short	0x010a
        /*057a*/ 	.byte	0x04
	.zero		1


	//   ....[72]....
        /*057c*/ 	.word	0x000023d0
        /*0580*/ 	.word	0x000000ff
        /*0584*/ 	.word	0x000000a0
        /*0588*/ 	.short	0x010a
        /*058a*/ 	.byte	0x11
	.zero		1


	//   ....[73]....
        /*058c*/ 	.word	0x00002560
        /*0590*/ 	.word	0x000000ff
        /*0594*/ 	.word	0x000000a0
        /*0598*/ 	.short	0x010a
        /*059a*/ 	.byte	0x05
	.zero		1


	//   ....[74]....
        /*059c*/ 	.word	0x000026b0
        /*05a0*/ 	.word	0x00000003
        /*05a4*/ 	.word	0x00000180
        /*05a8*/ 	.short	0x010a
        /*05aa*/ 	.byte	0xff
	.zero		1


	//   ....[75]....
        /*05ac*/ 	.word	0x00002800
        /*05b0*/ 	.word	0x00000000
        /*05b4*/ 	.word	0x00000000
        /*05b8*/ 	.short	0x0101
        /*05ba*/ 	.byte	0xff
	.zero		1


	//   ....[76]....
        /*05bc*/ 	.word	0x00002dc0
        /*05c0*/ 	.word	0x000000ff
        /*05c4*/ 	.word	0x00000000
        /*05c8*/ 	.short	0x010a
        /*05ca*/ 	.byte	0x04
	.zero		1


	//   ....[77]....
        /*05cc*/ 	.word	0x00002e50
        /*05d0*/ 	.word	0x000000ff
        /*05d4*/ 	.word	0x00000000
        /*05d8*/ 	.short	0x010a
        /*05da*/ 	.byte	0x05
	.zero		1


	//   ....[78]....
        /*05dc*/ 	.word	0x00002ee0
        /*05e0*/ 	.word	0x000000ff
        /*05e4*/ 	.word	0x00000000
        /*05e8*/ 	.short	0x010a
        /*05ea*/ 	.byte	0x05
	.zero		1


	//   ....[79]....
        /*05ec*/ 	.word	0x00002f70
        /*05f0*/ 	.word	0x000000ff
        /*05f4*/ 	.word	0x00000000
        /*05f8*/ 	.short	0x010a
        /*05fa*/ 	.byte	0x05
	.zero		1


	//   ....[80]....
        /*05fc*/ 	.word	0x00003000
        /*0600*/ 	.word	0x000000ff
        /*0604*/ 	.word	0x00000000
        /*0608*/ 	.short	0x010a
        /*060a*/ 	.byte	0x05
	.zero		1


	//   ....[81]....
        /*060c*/ 	.word	0x00003090
        /*0610*/ 	.word	0x000000ff
        /*0614*/ 	.word	0x00000000
        /*0618*/ 	.short	0x010a
        /*061a*/ 	.byte	0x05
	.zero		1


	//   ....[82]....
        /*061c*/ 	.word	0x00003120
        /*0620*/ 	.word	0x000000ff
        /*0624*/ 	.word	0x00000000
        /*0628*/ 	.short	0x010a
        /*062a*/ 	.byte	0x05
	.zero		1


	//   ....[83]....
        /*062c*/ 	.word	0x000031b0
        /*0630*/ 	.word	0x000000ff
        /*0634*/ 	.word	0x00000000
        /*0638*/ 	.short	0x010a
        /*063a*/ 	.byte	0x05
	.zero		1


	//   ....[84]....
        /*063c*/ 	.word	0x00003240
        /*0640*/ 	.word	0x000000ff
        /*0644*/ 	.word	0x00000000
        /*0648*/ 	.short	0x010a
        /*064a*/ 	.byte	0x05
	.zero		1


	//   ....[85]....
        /*064c*/ 	.word	0x000032d0
        /*0650*/ 	.word	0x000000ff
        /*0654*/ 	.word	0x00000000
        /*0658*/ 	.short	0x010a
        /*065a*/ 	.byte	0x05
	.zero		1


	//   ....[86]....
        /*065c*/ 	.word	0x00003360
        /*0660*/ 	.word	0x000000ff
        /*0664*/ 	.word	0x00000000
        /*0668*/ 	.short	0x010a
        /*066a*/ 	.byte	0x05
	.zero		1


	//   ....[87]....
        /*066c*/ 	.word	0x000033f0
        /*0670*/ 	.word	0x000000ff
        /*0674*/ 	.word	0x00000000
        /*0678*/ 	.short	0x010a
        /*067a*/ 	.byte	0x05
	.zero		1


	//   ....[88]....
        /*067c*/ 	.word	0x00003480
        /*0680*/ 	.word	0x000000ff
        /*0684*/ 	.word	0x00000000
        /*0688*/ 	.short	0x010a
        /*068a*/ 	.byte	0x05
	.zero		1


	//   ....[89]....
        /*068c*/ 	.word	0x00003510
        /*0690*/ 	.word	0x000000ff
        /*0694*/ 	.word	0x00000000
        /*0698*/ 	.short	0x010a
        /*069a*/ 	.byte	0x05
	.zero		1


	//   ....[90]....
        /*069c*/ 	.word	0x000035a0
        /*06a0*/ 	.word	0x000000ff
        /*06a4*/ 	.word	0x00000000
        /*06a8*/ 	.short	0x010a
        /*06aa*/ 	.byte	0x05
	.zero		1


	//   ....[91]....
        /*06ac*/ 	.word	0x00003630
        /*06b0*/ 	.word	0x000000ff
        /*06b4*/ 	.word	0x00000000
        /*06b8*/ 	.short	0x010a
        /*06ba*/ 	.byte	0x05
	.zero		1


	//   ....[92]....
        /*06bc*/ 	.word	0x000036c0
        /*06c0*/ 	.word	0x000000ff
        /*06c4*/ 	.word	0x00000000
        /*06c8*/ 	.short	0x010a
        /*06ca*/ 	.byte	0x05
	.zero		1


	//   ....[93]....
        /*06cc*/ 	.word	0x00003750
        /*06d0*/ 	.word	0x000000ff
        /*06d4*/ 	.word	0x00000000
        /*06d8*/ 	.short	0x010a
        /*06da*/ 	.byte	0x05
	.zero		1


	//   ....[94]....
        /*06dc*/ 	.word	0x000037e0
        /*06e0*/ 	.word	0x000000ff
        /*06e4*/ 	.word	0x00000000
        /*06e8*/ 	.short	0x010a
        /*06ea*/ 	.byte	0x05
	.zero		1


	//   ....[95]....
        /*06ec*/ 	.word	0x00003880
        /*06f0*/ 	.word	0x00000000
        /*06f4*/ 	.word	0x00000000
        /*06f8*/ 	.short	0x010a
        /*06fa*/ 	.byte	0xff
	.zero		1


	//   ....[96]....
        /*06fc*/ 	.word	0x000039c0
        /*0700*/ 	.word	0x00000002
        /*0704*/ 	.word	0x000001e0
        /*0708*/ 	.short	0x010a
        /*070a*/ 	.byte	0xff
	.zero		1


	//   ....[97]....
        /*070c*/ 	.word	0x00003a20
        /*0710*/ 	.word	0x00000004
        /*0714*/ 	.word	0x00000000
        /*0718*/ 	.short	0x0101
        /*071a*/ 	.byte	0xff
	.zero		1


	//   ....[98]....
        /*071c*/ 	.word	0x00003a40
        /*0720*/ 	.word	0x000000ff
        /*0724*/ 	.word	0x00000190
        /*0728*/ 	.short	0x010a
        /*072a*/ 	.byte	0x04
	.zero		1


	//   ....[99]....
        /*072c*/ 	.word	0x00003b60
        /*0730*/ 	.word	0x00000002
        /*0734*/ 	.word	0x00000180
        /*0738*/ 	.short	0x010a
        /*073a*/ 	.byte	0xff
	.zero		1


	//   ....[100]....
        /*073c*/ 	.word	0x00003c70
        /*0740*/ 	.word	0x00000002
        /*0744*/ 	.word	0x00000000
        /*0748*/ 	.short	0x0101
        /*074a*/ 	.byte	0xff
	.zero		1


	//   ....[101]....
        /*074c*/ 	.word	0x00003d00
        /*0750*/ 	.word	0x000000ff
        /*0754*/ 	.word	0x00000190
        /*0758*/ 	.short	0x0106
        /*075a*/ 	.byte	0x04
	.zero		1


	//   ....[102]....
        /*075c*/ 	.word	0x00003d20
        /*0760*/ 	.word	0x000000ff
        /*0764*/ 	.word	0x00000190
        /*0768*/ 	.short	0x010a
        /*076a*/ 	.byte	0x04
	.zero		1


	//   ....[103]....
        /*076c*/ 	.word	0x00003db0
        /*0770*/ 	.word	0x000000ff
        /*0774*/ 	.word	0x00000190
        /*0778*/ 	.short	0x0106
        /*077a*/ 	.byte	0x07
	.zero		1


	//   ....[104]....
        /*077c*/ 	.word	0x00003df0
        /*0780*/ 	.word	0x00000000
        /*0784*/ 	.word	0x00000190
        /*0788*/ 	.short	0x010a
        /*078a*/ 	.byte	0xff
	.zero		1


	//   ....[105]....
        /*078c*/ 	.word	0x00004040
        /*0790*/ 	.word	0x000000ff
        /*0794*/ 	.word	0x00000008
        /*0798*/ 	.short	0x010a
        /*079a*/ 	.byte	0x05
	.zero		1


	//   ....[106]....
        /*079c*/ 	.word	0x00004060
        /*07a0*/ 	.word	0x000000ff
        /*07a4*/ 	.word	0x00000008
        /*07a8*/ 	.short	0x010a
        /*07aa*/ 	.byte	0x05
	.zero		1


	//   ....[107]....
        /*07ac*/ 	.word	0x000041f0
        /*07b0*/ 	.word	0x000000ff
        /*07b4*/ 	.word	0x00000008
        /*07b8*/ 	.short	0x010a
        /*07ba*/ 	.byte	0x05
	.zero		1


	//   ....[108]....
        /*07bc*/ 	.word	0x00004210
        /*07c0*/ 	.word	0x000000ff
        /*07c4*/ 	.word	0x00000008
        /*07c8*/ 	.short	0x010a
        /*07ca*/ 	.byte	0x05
	.zero		1


	//   ....[109]....
        /*07cc*/ 	.word	0x000042d0
        /*07d0*/ 	.word	0x000000ff
        /*07d4*/ 	.word	0x00000000
        /*07d8*/ 	.short	0x0101
        /*07da*/ 	.byte	0x04
	.zero		1


	//   ....[110]....
        /*07dc*/ 	.word	0x000045d0
        /*07e0*/ 	.word	0x00000000
        /*07e4*/ 	.word	0x00000180
        /*07e8*/ 	.short	0x010a
        /*07ea*/ 	.byte	0xff
	.zero		1


	//   ....[111]....
        /*07ec*/ 	.word	0x00004690
        /*07f0*/ 	.word	0x00000000
        /*07f4*/ 	.word	0x00000000
        /*07f8*/ 	.short	0x0101
        /*07fa*/ 	.byte	0xff
	.zero		1


	//   ....[112]....
        /*07fc*/ 	.word	0x00004750
        /*0800*/ 	.word	0x000000ff
        /*0804*/ 	.word	0x00000000
        /*0808*/ 	.short	0x010a
        /*080a*/ 	.byte	0x04
	.zero		1


	//   ....[113]....
        /*080c*/ 	.word	0x00004760
        /*0810*/ 	.word	0x000000ff
        /*0814*/ 	.word	0x000001c0
        /*0818*/ 	.short	0x010a
        /*081a*/ 	.byte	0x17
	.zero		1


	//   ....[114]....
        /*081c*/ 	.word	0x00004810
        /*0820*/ 	.word	0x000000ff
        /*0824*/ 	.word	0x00000000
        /*0828*/ 	.short	0x010a
        /*082a*/ 	.byte	0x05
	.zero		1


	//   ....[115]....
        /*082c*/ 	.word	0x00004950
        /*0830*/ 	.word	0x000000ff
        /*0834*/ 	.word	0x00000000
        /*0838*/ 	.short	0x010a
        /*083a*/ 	.byte	0x04
	.zero		1


	//   ....[116]....
        /*083c*/ 	.word	0x00004ba0
        /*0840*/ 	.word	0x000000ff
        /*0844*/ 	.word	0x00000000
        /*0848*/ 	.short	0x010a
        /*084a*/ 	.byte	0x04
	.zero		1


	//   ....[117]....
        /*084c*/ 	.word	0x00004c30
        /*0850*/ 	.word	0x000000ff
        /*0854*/ 	.word	0x00000000
        /*0858*/ 	.short	0x010a
        /*085a*/ 	.byte	0x05
	.zero		1


	//   ....[118]....
        /*085c*/ 	.word	0x00004cc0
        /*0860*/ 	.word	0x000000ff
        /*0864*/ 	.word	0x00000000
        /*0868*/ 	.short	0x010a
        /*086a*/ 	.byte	0x05
	.zero		1


	//   ....[119]....
        /*086c*/ 	.word	0x00004d60
        /*0870*/ 	.word	0x00000000
        /*0874*/ 	.word	0x00000000
        /*0878*/ 	.short	0x010a
        /*087a*/ 	.byte	0xff
	.zero		1


	//   ....[120]....
        /*087c*/ 	.word	0x00004da0
        /*0880*/ 	.word	0x00000000
        /*0884*/ 	.word	0x00000000
        /*0888*/ 	.short	0x010a
        /*088a*/ 	.byte	0xff
	.zero		1


	//   ....[121]....
        /*088c*/ 	.word	0x00004e10
        /*0890*/ 	.word	0x000000ff
        /*0894*/ 	.word	0x00000000
        /*0898*/ 	.short	0x0101
        /*089a*/ 	.byte	0x04
	.zero		1


	//   ....[122]....
        /*089c*/ 	.word	0x00004e50
        /*08a0*/ 	.word	0x000000ff
        /*08a4*/ 	.word	0x00000200
        /*08a8*/ 	.short	0x010a
        /*08aa*/ 	.byte	0x11
	.zero		1


	//   ....[123]....
        /*08ac*/ 	.word	0x00004ea0
        /*08b0*/ 	.word	0x000000ff
        /*08b4*/ 	.word	0x00000000
        /*08b8*/ 	.short	0x0101
        /*08ba*/ 	.byte	0x04
	.zero		1


	//   ....[124]....
        /*08bc*/ 	.word	0x00005310
        /*08c0*/ 	.word	0x0000000c
        /*08c4*/ 	.word	0x00000180
        /*08c8*/ 	.short	0x010a
        /*08ca*/ 	.byte	0xff
	.zero		1


	//   ....[125]....
        /*08cc*/ 	.word	0x00005480
        /*08d0*/ 	.word	0x00000000
        /*08d4*/ 	.word	0x00000000
        /*08d8*/ 	.short	0x0101
        /*08da*/ 	.byte	0xff
	.zero		1


	//   ....[126]....
        /*08dc*/ 	.word	0x00005900
        /*08e0*/ 	.word	0x000000ff
        /*08e4*/ 	.word	0x00000178
        /*08e8*/ 	.short	0x010a
        /*08ea*/ 	.byte	0x18
	.zero		1


	//   ....[127]....
        /*08ec*/ 	.word	0x00005ac0
        /*08f0*/ 	.word	0x000000ff
        /*08f4*/ 	.word	0x00000158
        /*08f8*/ 	.short	0x010a
        /*08fa*/ 	.byte	0x04
	.zero		1


	//   ....[128]....
        /*08fc*/ 	.word	0x00005ca0
        /*0900*/ 	.word	0x000000ff
        /*0904*/ 	.word	0x00000140
        /*0908*/ 	.short	0x010b
        /*090a*/ 	.byte	0x04
	.zero		1


	//   ....[129]....
        /*090c*/ 	.word	0x00005cb0
        /*0910*/ 	.word	0x000000ff
        /*0914*/ 	.word	0x00000000
        /*0918*/ 	.short	0x0101
        /*091a*/ 	.byte	0x14
	.zero		1


	//   ....[130]....
        /*091c*/ 	.word	0x00005cc0
        /*0920*/ 	.word	0x000000ff
        /*0924*/ 	.word	0x00000158
        /*0928*/ 	.short	0x010a
        /*092a*/ 	.byte	0x05
	.zero		1


	//   ....[131]....
        /*092c*/ 	.word	0x00005ec0
        /*0930*/ 	.word	0x000000ff
        /*0934*/ 	.word	0x00000140
        /*0938*/ 	.short	0x010b
        /*093a*/ 	.byte	0x05
	.zero		1


	//   ....[132]....
        /*093c*/ 	.word	0x00005ed0
        /*0940*/ 	.word	0x000000ff
        /*0944*/ 	.word	0x00000000
        /*0948*/ 	.short	0x0101
        /*094a*/ 	.byte	0x04
	.zero		1


	//   ....[133]....
        /*094c*/ 	.word	0x00005f70
        /*0950*/ 	.word	0x000000ff
        /*0954*/ 	.word	0x00000000
        /*0958*/ 	.short	0x010a
        /*095a*/ 	.byte	0x04
	.zero		1


	//   ....[134]....
        /*095c*/ 	.word	0x00006000
        /*0960*/ 	.word	0x000000ff
        /*0964*/ 	.word	0x00000000
        /*0968*/ 	.short	0x010a
        /*096a*/ 	.byte	0x05
	.zero		1


	//   ....[135]....
        /*096c*/ 	.word	0x000060a0
        /*0970*/ 	.word	0x00000000
        /*0974*/ 	.word	0x00000000
        /*0978*/ 	.short	0x010a
        /*097a*/ 	.byte	0xff
	.zero		1


	//   ....[136]....
        /*097c*/ 	.word	0x000063f0
        /*0980*/ 	.word	0x00000003
        /*0984*/ 	.word	0x00000180
        /*0988*/ 	.short	0x010a
        /*098a*/ 	.byte	0xff
	.zero		1


	//   ....[137]....
        /*098c*/ 	.word	0x00006570
        /*0990*/ 	.word	0x00000000
        /*0994*/ 	.word	0x00000000
        /*0998*/ 	.short	0x0101
        /*099a*/ 	.byte	0xff
	.zero		1


	//   ....[138]....
        /*099c*/ 	.word	0x000070e0
        /*09a0*/ 	.word	0x00000000
        /*09a4*/ 	.word	0x00000140
        /*09a8*/ 	.short	0x010a
        /*09aa*/ 	.byte	0xff
	.zero		1


	//   ....[139]....
        /*09ac*/ 	.word	0x00007140
        /*09b0*/ 	.word	0x0000005c
        /*09b4*/ 	.word	0x000001a0
        /*09b8*/ 	.short	0x010a
        /*09ba*/ 	.byte	0xff
	.zero		1


	//   ....[140]....
        /*09bc*/ 	.word	0x00007230
        /*09c0*/ 	.word	0x00000000
        /*09c4*/ 	.word	0x00000140
        /*09c8*/ 	.short	0x010a
        /*09ca*/ 	.byte	0xff
	.zero		1


	//   ....[141]....
        /*09cc*/ 	.word	0x00007360
        /*09d0*/ 	.word	0x0000005c
        /*09d4*/ 	.word	0x000001a0
        /*09d8*/ 	.short	0x010a
        /*09da*/ 	.byte	0xff
	.zero		1


	//   ....[142]....
        /*09dc*/ 	.word	0x00007e90
        /*09e0*/ 	.word	0x00000000
        /*09e4*/ 	.word	0x00000000
        /*09e8*/ 	.short	0x0101
        /*09ea*/ 	.byte	0xff
	.zero		1


	//   ....[143]....
        /*09ec*/ 	.word	0x00007ea0
        /*09f0*/ 	.word	0x00000003
        /*09f4*/ 	.word	0x00000140
        /*09f8*/ 	.short	0x010a
        /*09fa*/ 	.byte	0xff
	.zero		1


	//   ....[144]....
        /*09fc*/ 	.word	0x00007f70
        /*0a00*/ 	.word	0x00000003
        /*0a04*/ 	.word	0x00000140
        /*0a08*/ 	.short	0x010a
        /*0a0a*/ 	.byte	0xff
	.zero		1


	//   ....[145]....
        /*0a0c*/ 	.word	0x000083f0
        /*0a10*/ 	.word	0x0000005c
        /*0a14*/ 	.word	0x00000000
        /*0a18*/ 	.short	0x0101
        /*0a1a*/ 	.byte	0xff
	.zero		1


	//   ....[146]....
        /*0a1c*/ 	.word	0x00008c10
        /*0a20*/ 	.word	0x00000002
        /*0a24*/ 	.word	0x00000000
        /*0a28*/ 	.short	0x0101
        /*0a2a*/ 	.byte	0xff
	.zero		1


	//   ....[147]....
        /*0a2c*/ 	.word	0x00008ee0
        /*0a30*/ 	.word	0x000000ff
        /*0a34*/ 	.word	0x00000000
        /*0a38*/ 	.short	0x0101
        /*0a3a*/ 	.byte	0x06
	.zero		1


	//   ....[148]....
        /*0a3c*/ 	.word	0x00008f00
        /*0a40*/ 	.word	0x00000000
        /*0a44*/ 	.word	0x000001f0
        /*0a48*/ 	.short	0x010a
        /*0a4a*/ 	.byte	0xff
	.zero		1


	//   ....[149]....
        /*0a4c*/ 	.word	0x00008f60
        /*0a50*/ 	.word	0x00000000
        /*0a54*/ 	.word	0x000000a0
        /*0a58*/ 	.short	0x010a
        /*0a5a*/ 	.byte	0xff
	.zero		1


	//   ....[150]....
        /*0a5c*/ 	.word	0x00008fc0
        /*0a60*/ 	.word	0x00000000
        /*0a64*/ 	.word	0x000000a0
        /*0a68*/ 	.short	0x010a
        /*0a6a*/ 	.byte	0xff
	.zero		1


	//   ....[151]....
        /*0a6c*/ 	.word	0x00009010
        /*0a70*/ 	.word	0x00000003
        /*0a74*/ 	.word	0x00000180
        /*0a78*/ 	.short	0x010a
        /*0a7a*/ 	.byte	0xff
	.zero		1


	//   ....[152]....
        /*0a7c*/ 	.word	0x00009070
        /*0a80*/ 	.word	0x00000000
        /*0a84*/ 	.word	0x00000000
        /*0a88*/ 	.short	0x010a
        /*0a8a*/ 	.byte	0xff
	.zero		1


	//   ....[153]....
        /*0a8c*/ 	.word	0x000090d0
        /*0a90*/ 	.word	0x00000000
        /*0a94*/ 	.word	0x00000000
        /*0a98*/ 	.short	0x010a
        /*0a9a*/ 	.byte	0xff
	.zero		1


	//   ....[154]....
        /*0a9c*/ 	.word	0x00009130
        /*0aa0*/ 	.word	0x00000000
        /*0aa4*/ 	.word	0x00000000
        /*0aa8*/ 	.short	0x010a
        /*0aaa*/ 	.byte	0xff
	.zero		1


	//   ....[155]....
        /*0aac*/ 	.word	0x00009190
        /*0ab0*/ 	.word	0x00000000
        /*0ab4*/ 	.word	0x00000000
        /*0ab8*/ 	.short	0x010a
        /*0aba*/ 	.byte	0xff
	.zero		1


	//   ....[156]....
        /*0abc*/ 	.word	0x000091f0
        /*0ac0*/ 	.word	0x00000000
        /*0ac4*/ 	.word	0x00000000
        /*0ac8*/ 	.short	0x010a
        /*0aca*/ 	.byte	0xff
	.zero		1


	//   ....[157]....
        /*0acc*/ 	.word	0x00009250
        /*0ad0*/ 	.word	0x00000000
        /*0ad4*/ 	.word	0x00000000
        /*0ad8*/ 	.short	0x010a
        /*0ada*/ 	.byte	0xff
	.zero		1


	//   ....[158]....
        /*0adc*/ 	.word	0x000092b0
        /*0ae0*/ 	.word	0x00000000
        /*0ae4*/ 	.word	0x00000000
        /*0ae8*/ 	.short	0x010a
        /*0aea*/ 	.byte	0xff
	.zero		1


	//   ....[159]....
        /*0aec*/ 	.word	0x00009310
        /*0af0*/ 	.word	0x00000000
        /*0af4*/ 	.word	0x00000000
        /*0af8*/ 	.short	0x010a
        /*0afa*/ 	.byte	0xff
	.zero		1


	//   ....[160]....
        /*0afc*/ 	.word	0x00009370
        /*0b00*/ 	.word	0x00000000
        /*0b04*/ 	.word	0x00000000
        /*0b08*/ 	.short	0x010a
        /*0b0a*/ 	.byte	0xff
	.zero		1


	//   ....[161]....
        /*0b0c*/ 	.word	0x000093d0
        /*0b10*/ 	.word	0x00000000
        /*0b14*/ 	.word	0x00000000
        /*0b18*/ 	.short	0x010a
        /*0b1a*/ 	.byte	0xff
	.zero		1


	//   ....[162]....
        /*0b1c*/ 	.word	0x00009430
        /*0b20*/ 	.word	0x00000000
        /*0b24*/ 	.word	0x00000000
        /*0b28*/ 	.short	0x010a
        /*0b2a*/ 	.byte	0xff
	.zero		1


	//   ....[163]....
        /*0b2c*/ 	.word	0x00009490
        /*0b30*/ 	.word	0x00000000
        /*0b34*/ 	.word	0x00000000
        /*0b38*/ 	.short	0x010a
        /*0b3a*/ 	.byte	0xff
	.zero		1


	//   ....[164]....
        /*0b3c*/ 	.word	0x000094f0
        /*0b40*/ 	.word	0x00000000
        /*0b44*/ 	.word	0x00000000
        /*0b48*/ 	.short	0x010a
        /*0b4a*/ 	.byte	0xff
	.zero		1


	//   ....[165]....
        /*0b4c*/ 	.word	0x00009550
        /*0b50*/ 	.word	0x00000000
        /*0b54*/ 	.word	0x00000000
        /*0b58*/ 	.short	0x010a
        /*0b5a*/ 	.byte	0xff
	.zero		1


	//   ....[166]....
        /*0b5c*/ 	.word	0x000095b0
        /*0b60*/ 	.word	0x00000000
        /*0b64*/ 	.word	0x00000000
        /*0b68*/ 	.short	0x010a
        /*0b6a*/ 	.byte	0xff
	.zero		1


	//   ....[167]....
        /*0b6c*/ 	.word	0x00009610
        /*0b70*/ 	.word	0x00000000
        /*0b74*/ 	.word	0x00000000
        /*0b78*/ 	.short	0x010a
        /*0b7a*/ 	.byte	0xff
	.zero		1


	//   ....[168]....
        /*0b7c*/ 	.word	0x00009670
        /*0b80*/ 	.word	0x00000000
        /*0b84*/ 	.word	0x00000000
        /*0b88*/ 	.short	0x010a
        /*0b8a*/ 	.byte	0xff
	.zero		1


	//   ....[169]....
        /*0b8c*/ 	.word	0x000096d0
        /*0b90*/ 	.word	0x00000000
        /*0b94*/ 	.word	0x00000000
        /*0b98*/ 	.short	0x010a
        /*0b9a*/ 	.byte	0xff
	.zero		1


	//   ....[170]....
        /*0b9c*/ 	.word	0x00009730
        /*0ba0*/ 	.word	0x00000000
        /*0ba4*/ 	.word	0x00000000
        /*0ba8*/ 	.short	0x010a
        /*0baa*/ 	.byte	0xff
	.zero		1


	//   ....[171]....
        /*0bac*/ 	.word	0x00009780
        /*0bb0*/ 	.word	0x00000002
        /*0bb4*/ 	.word	0x000001e0
        /*0bb8*/ 	.short	0x010a
        /*0bba*/ 	.byte	0xff
	.zero		1


	//   ....[172]....
        /*0bbc*/ 	.word	0x000097e0
        /*0bc0*/ 	.word	0x00000002
        /*0bc4*/ 	.word	0x00000190
        /*0bc8*/ 	.short	0x010a
        /*0bca*/ 	.byte	0xff
	.zero		1


	//   ....[173]....
        /*0bcc*/ 	.word	0x00009830
        /*0bd0*/ 	.word	0x00000002
        /*0bd4*/ 	.word	0x00000180
        /*0bd8*/ 	.short	0x010a
        /*0bda*/ 	.byte	0xff
	.zero		1


	//   ....[174]....
        /*0bdc*/ 	.word	0x00009890
        /*0be0*/ 	.word	0x00000000
        /*0be4*/ 	.word	0x00000190
        /*0be8*/ 	.short	0x010a
        /*0bea*/ 	.byte	0xff
	.zero		1


	//   ....[175]....
        /*0bec*/ 	.word	0x000098f0
        /*0bf0*/ 	.word	0x00000000
        /*0bf4*/ 	.word	0x00000008
        /*0bf8*/ 	.short	0x010a
        /*0bfa*/ 	.byte	0xff
	.zero		1


	//   ....[176]....
        /*0bfc*/ 	.word	0x000099e0
        /*0c00*/ 	.word	0x00000000
        /*0c04*/ 	.word	0x00000008
        /*0c08*/ 	.short	0x010a
        /*0c0a*/ 	.byte	0xff
	.zero		1


	//   ....[177]....
        /*0c0c*/ 	.word	0x00009a30
        /*0c10*/ 	.word	0x00000000
        /*0c14*/ 	.word	0x00000180
        /*0c18*/ 	.short	0x010a
        /*0c1a*/ 	.byte	0xff
	.zero		1


	//   ....[178]....
        /*0c1c*/ 	.word	0x00009a90
        /*0c20*/ 	.word	0x00000000
        /*0c24*/ 	.word	0x000001c0
        /*0c28*/ 	.short	0x010a
        /*0c2a*/ 	.byte	0xff
	.zero		1


	//   ....[179]....
        /*0c2c*/ 	.word	0x00009af0
        /*0c30*/ 	.word	0x00000000
        /*0c34*/ 	.word	0x00000000
        /*0c38*/ 	.short	0x010a
        /*0c3a*/ 	.byte	0xff
	.zero		1


	//   ....[180]....
        /*0c3c*/ 	.word	0x00009b50
        /*0c40*/ 	.word	0x00000000
        /*0c44*/ 	.word	0x00000000
        /*0c48*/ 	.short	0x010a
        /*0c4a*/ 	.byte	0xff
	.zero		1


	//   ....[181]....
        /*0c4c*/ 	.word	0x00009bb0
        /*0c50*/ 	.word	0x00000000
        /*0c54*/ 	.word	0x00000000
        /*0c58*/ 	.short	0x010a
        /*0c5a*/ 	.byte	0xff
	.zero		1


	//   ....[182]....
        /*0c5c*/ 	.word	0x00009c10
        /*0c60*/ 	.word	0x00000000
        /*0c64*/ 	.word	0x00000000
        /*0c68*/ 	.short	0x010a
        /*0c6a*/ 	.byte	0xff
	.zero		1


	//   ....[183]....
        /*0c6c*/ 	.word	0x00009c70
        /*0c70*/ 	.word	0x00000000
        /*0c74*/ 	.word	0x00000200
        /*0c78*/ 	.short	0x010a
        /*0c7a*/ 	.byte	0xff
	.zero		1


	//   ....[184]....
        /*0c7c*/ 	.word	0x00009cc0
        /*0c80*/ 	.word	0x0000000c
        /*0c84*/ 	.word	0x00000180
        /*0c88*/ 	.short	0x010a
        /*0c8a*/ 	.byte	0xff
	.zero		1


	//   ....[185]....
        /*0c8c*/ 	.word	0x00009d20
        /*0c90*/ 	.word	0x00000000
        /*0c94*/ 	.word	0x00000178
        /*0c98*/ 	.short	0x010a
        /*0c9a*/ 	.byte	0xff
	.zero		1


	//   ....[186]....
        /*0c9c*/ 	.word	0x00009d80
        /*0ca0*/ 	.word	0x00000000
        /*0ca4*/ 	.word	0x00000158
        /*0ca8*/ 	.short	0x010a
        /*0caa*/ 	.byte	0xff
	.zero		1


	//   ....[187]....
        /*0cac*/ 	.word	0x00009de0
        /*0cb0*/ 	.word	0x00000009
        /*0cb4*/ 	.word	0x00000158
        /*0cb8*/ 	.short	0x010a
        /*0cba*/ 	.byte	0xff
	.zero		1


	//   ....[188]....
        /*0cbc*/ 	.word	0x00009e40
        /*0cc0*/ 	.word	0x00000000
        /*0cc4*/ 	.word	0x00000000
        /*0cc8*/ 	.short	0x010a
        /*0cca*/ 	.byte	0xff
	.zero		1


	//   ....[189]....
        /*0ccc*/ 	.word	0x00009ea0
        /*0cd0*/ 	.word	0x00000000
        /*0cd4*/ 	.word	0x00000000
        /*0cd8*/ 	.short	0x010a
        /*0cda*/ 	.byte	0xff
	.zero		1


	//   ....[190]....
        /*0cdc*/ 	.word	0x00009ef0
        /*0ce0*/ 	.word	0x00000003
        /*0ce4*/ 	.word	0x00000180
        /*0ce8*/ 	.short	0x010a
        /*0cea*/ 	.byte	0xff
	.zero		1


	//   ....[191]....
        /*0cec*/ 	.word	0x00009f40
        /*0cf0*/ 	.word	0x00000000
        /*0cf4*/ 	.word	0x00000140
        /*0cf8*/ 	.short	0x010a
        /*0cfa*/ 	.byte	0xff
	.zero		1


	//   ....[192]....
        /*0cfc*/ 	.word	0x00009f90
        /*0d00*/ 	.word	0x0000005c
        /*0d04*/ 	.word	0x000001a0
        /*0d08*/ 	.short	0x010a
        /*0d0a*/ 	.byte	0xff
	.zero		1


	//   ....[193]....
        /*0d0c*/ 	.word	0x00009fe0
        /*0d10*/ 	.word	0x00000003
        /*0d14*/ 	.word	0x00000140
        /*0d18*/ 	.short	0x010a
        /*0d1a*/ 	.byte	0xff
	.zero		1


	//----- nvinfo : EIATTR_NUM_MBARRIERS
	.align		4
.L_47:
        /*0d1c*/ 	.byte	0x03, 0x38
        /*0d1e*/ 	.short	0x0041


	//----- nvinfo : EIATTR_EXIT_INSTR_OFFSETS
	.align		4
        /*0d20*/ 	.byte	0x04, 0x1c
        /*0d22*/ 	.short	(.L_49 - .L_48)


	//   ....[0]....
.L_48:
        /*0d24*/ 	.word	0x000038b0


	//   ....[1]....
        /*0d28*/ 	.word	0x00003dc0


	//   ....[2]....
        /*0d2c*/ 	.word	0x00003e20


	//   ....[3]....
        /*0d30*/ 	.word	0x000050d0


	//   ....[4]....
        /*0d34*/ 	.word	0x000060d0


	//   ....[5]....
        /*0d38*/ 	.word	0x00006110


	//   ....[6]....
        /*0d3c*/ 	.word	0x00008dd0


	//   ....[7]....
        /*0d40*/ 	.word	0x00008e40


	//   ....[8]....
        /*0d44*/ 	.word	0x00008e70


	//   ....[9]....
        /*0d48*/ 	.word	0x00008ef0


	//----- nvinfo : EIATTR_MAX_THREADS
	.align		4
.L_49:
        /*0d4c*/ 	.byte	0x04, 0x05
        /*0d4e*/ 	.short	(.L_51 - .L_50)
.L_50:
        /*0d50*/ 	.word	0x00000100
        /*0d54*/ 	.word	0x00000001
        /*0d58*/ 	.word	0x00000001


	//----- nvinfo : EIATTR_CRS_STACK_SIZE
	.align		4
.L_51:
        /*0d5c*/ 	.byte	0x04, 0x1e
        /*0d5e*/ 	.short	(.L_53 - .L_52)
.L_52:
        /*0d60*/ 	.word	0x00000000


	//----- nvinfo : EIATTR_CBANK_PARAM_SIZE
	.align		4
.L_53:
        /*0d64*/ 	.byte	0x03, 0x19
        /*0d66*/ 	.short	0x0800


	//----- nvinfo : EIATTR_PARAM_CBANK
	.align		4
        /*0d68*/ 	.byte	0x04, 0x0a
        /*0d6a*/ 	.short	(.L_55 - .L_54)
	.align		4
.L_54:
        /*0d6c*/ 	.word	index@(.nv.constant0._ZN7cutlass13device_kernelINS_4gemm6kernel13GemmUniversalIN4cute5tupleIJiiiiEEENS1_10collective13CollectiveMmaINS1_35MainloopSm100TmaUmmaWarpSpecializedILi20ELi2ELi4ENS5_IJNS4_1CILi4EEENSA_ILi2EEENSA_ILi1EEEEEEEENS5_IJNSA_ILi256EEENSA_ILi64EEENSA_ILi32EEEEEENS_10bfloat16_tENS5_IJlSD_lEEESK_SL_NS4_8TiledMMAINS4_8MMA_AtomIJNS4_26SM100_MMA_F16BF16_2x1SM_SSISK_SK_fLi256ELi64ELNS4_4UMMA5MajorE0ELSQ_0ELNSP_7ScaleInE0ELSR_0EEEEEENS4_6LayoutINS5_IJSD_SD_SD_EEENS5_IJNSA_ILi0EEESW_SW_EEEEENS5_IJNS4_10UnderscoreESZ_SZ_EEEEENS4_28SM100_TMA_2SM_LOAD_MULTICASTENS4_14ComposedLayoutINS4_7SwizzleILi2ELi4ELi3EEENS4_18smem_ptr_flag_bitsILi16EEENSU_INS5_IJNSA_ILi8EEESI_EEENS5_IJSI_SD_EEEEEEEvNS4_8identityES12_S1C_vS1D_EENS_8epilogue10collective18CollectiveEpilogueINS1F_23Sm100TmaWarpSpecializedILi3ELi2ELi32ELb1ELb0EEEJNS5_IJNSA_ILi128EEESH_SI_EEENS5_IJNSU_IS1K_SD_EENSU_ISI_SD_EEEEESK_SL_SK_SL_NS1F_6fusion15FusionCallbacksIS1J_NS1P_17LinearCombinationISK_fSK_fLNS_15FloatRoundStyleE2EEES1L_S1O_JEEENS4_5SM1004TMEM4LOAD26SM100_TMEM_LOAD_32dp32b32xENS4_13SM90_TMA_LOADES1C_NS4_39AutoVectorizingCopyWithAssumedAlignmentILi128EEENS4_14SM90_TMA_STOREES1C_S21_S21_EEEvvEEEEvNT_6ParamsE)
        /*0d70*/ 	.short	0x0380
        /*0d72*/ 	.short	0x0800


	//----- nvinfo : EIATTR_SW_WAR
	.align		4
.L_55:
        /*0d74*/ 	.byte	0x04, 0x36
        /*0d76*/ 	.short	(.L_57 - .L_56)
.L_56:
        /*0d78*/ 	.word	0x00000008
.L_57:


//--------------------- .nv.callgraph             --------------------------
	.section	.nv.callgraph,"",@"SHT_CUDA_CALLGRAPH"
	.align	4
	.sectionentsize	8
	.align		4
        /*0000*/ 	.word	0x00000000
	.align		4
        /*0004*/ 	.word	0xffffffff
	.align		4
        /*0008*/ 	.word	index@(_ZN7cutlass13device_kernelINS_4gemm6kernel13GemmUniversalIN4cute5tupleIJiiiiEEENS1_10collective13CollectiveMmaINS1_35MainloopSm100TmaUmmaWarpSpecializedILi20ELi2ELi4ENS5_IJNS4_1CILi4EEENSA_ILi2EEENSA_ILi1EEEEEEEENS5_IJNSA_ILi256EEENSA_ILi64EEENSA_ILi32EEEEEENS_10bfloat16_tENS5_IJlSD_lEEESK_SL_NS4_8TiledMMAINS4_8MMA_AtomIJNS4_26SM100_MMA_F16BF16_2x1SM_SSISK_SK_fLi256ELi64ELNS4_4UMMA5MajorE0ELSQ_0ELNSP_7ScaleInE0ELSR_0EEEEEENS4_6LayoutINS5_IJSD_SD_SD_EEENS5_IJNSA_ILi0EEESW_SW_EEEEENS5_IJNS4_10UnderscoreESZ_SZ_EEEEENS4_28SM100_TMA_2SM_LOAD_MULTICASTENS4_14ComposedLayoutINS4_7SwizzleILi2ELi4ELi3EEENS4_18smem_ptr_flag_bitsILi16EEENSU_INS5_IJNSA_ILi8EEESI_EEENS5_IJSI_SD_EEEEEEEvNS4_8identityES12_S1C_vS1D_EENS_8epilogue10collective18CollectiveEpilogueINS1F_23Sm100TmaWarpSpecializedILi3ELi2ELi32ELb1ELb0EEEJNS5_IJNSA_ILi128EEESH_SI_EEENS5_IJNSU_IS1K_SD_EENSU_ISI_SD_EEEEESK_SL_SK_SL_NS1F_6fusion15FusionCallbacksIS1J_NS1P_17LinearCombinationISK_fSK_fLNS_15FloatRoundStyleE2EEES1L_S1O_JEEENS4_5SM1004TMEM4LOAD26SM100_TMEM_LOAD_32dp32b32xENS4_13SM90_TMA_LOADES1C_NS4_39AutoVectorizingCopyWithAssumedAlignmentILi128EEENS4_14SM90_TMA_STOREES1C_S21_S21_EEEvvEEEEvNT_6ParamsE)
	.align		4
        /*000c*/ 	.word	index@(__assertfail)
	.align		4
        /*0010*/ 	.word	0x00000000
	.align		4
        /*0014*/ 	.word	0xfffffffe
	.align		4
        /*0018*/ 	.word	0x00000000
	.align		4
        /*001c*/ 	.word	0xfffffffd
	.align		4
        /*0020*/ 	.word	0x00000000
	.align		4
        /*0024*/ 	.word	0xfffffffc


//--------------------- .nv.constant4             --------------------------
	.section	.nv.constant4,"a",@progbits
	.align	8
	.align		8
.nv.constant4:
        /*0000*/ 	.dword	__assertfail
	.align		8
        /*0008*/ 	.dword	__unnamed_1
	.align		8
        /*0010*/ 	.dword	__unnamed_2
	.align		8
        /*0018*/ 	.dword	_ZN40_INTERNAL_1007adeb_4_k_cu_8d69ebac_303234cuda3std3__45__cpo5beginE
	.align		8
        /*0020*/ 	.dword	_ZN40_INTERNAL_1007adeb_4_k_cu_8d69ebac_303234cuda3std3__45__cpo3endE
	.align		8
        /*0028*/ 	.dword	_ZN40_INTERNAL_1007adeb_4_k_cu_8d69ebac_303234cuda3std3__45__cpo6cbeginE
	.align		8
        /*0030*/ 	.dword	_ZN40_INTERNAL_1007adeb_4_k_cu_8d69ebac_303234cuda3std3__45__cpo4cendE
	.align		8
        /*0038*/ 	.dword	_ZN40_INTERNAL_1007adeb_4_k_cu_8d69ebac_303234cuda3std3__442_GLOBAL__N__1007adeb_4_k_cu_8d69ebac_303236ignoreE
	.align		8
        /*0040*/ 	.dword	_ZN40_INTERNAL_1007adeb_4_k_cu_8d69ebac_303234cuda3std3__419piecewise_constructE
	.align		8
        /*0048*/ 	.dword	_ZN40_INTERNAL_1007adeb_4_k_cu_8d69ebac_303234cuda3std3__48in_placeE
	.align		8
        /*0050*/ 	.dword	_ZN40_INTERNAL_1007adeb_4_k_cu_8d69ebac_303234cuda3std6ranges3__45__cpo4swapE
	.align		8
        /*0058*/ 	.dword	_ZN40_INTERNAL_1007adeb_4_k_cu_8d69ebac_303234cuda3std6ranges3__45__cpo9iter_moveE
	.align		8
        /*0060*/ 	.dword	_ZN40_INTERNAL_1007adeb_4_k_cu_8d69ebac_303234cute7productE
	.align		8
        /*0068*/ 	.dword	_ZN40_INTERNAL_1007adeb_4_k_cu_8d69ebac_303234cute1_E
	.align		8
        /*0070*/ 	.dword	$str$25
	.align		8
        /*0078*/ 	.dword	$str$26
	.align		8
        /*0080*/ 	.dword	$str$27
	.align		8
        /*0088*/ 	.dword	$str$28


//--------------------- .text._ZN7cutlass13device_kernelINS_4gemm6kernel13GemmUniversalIN4cute5tupleIJiiiiEEENS1_10collective13CollectiveMmaINS1_35MainloopSm100TmaUmmaWarpSpecializedILi20ELi2ELi4ENS5_IJNS4_1CILi4EEENSA_ILi2EEENSA_ILi1EEEEEEEENS5_IJNSA_ILi256EEENSA_ILi64EEENSA_ILi32EEEEEENS_10bfloat16_tENS5_IJlSD_lEEESK_SL_NS4_8TiledMMAINS4_8MMA_AtomIJNS4_26SM100_MMA_F16BF16_2x1SM_SSISK_SK_fLi256ELi64ELNS4_4UMMA5MajorE0ELSQ_0ELNSP_7ScaleInE0ELSR_0EEEEEENS4_6LayoutINS5_IJSD_SD_SD_EEENS5_IJNSA_ILi0EEESW_SW_EEEEENS5_IJNS4_10UnderscoreESZ_SZ_EEEEENS4_28SM100_TMA_2SM_LOAD_MULTICASTENS4_14ComposedLayoutINS4_7SwizzleILi2ELi4ELi3EEENS4_18smem_ptr_flag_bitsILi16EEENSU_INS5_IJNSA_ILi8EEESI_EEENS5_IJSI_SD_EEEEEEEvNS4_8identityES12_S1C_vS1D_EENS_8epilogue10collective18CollectiveEpilogueINS1F_23Sm100TmaWarpSpecializedILi3ELi2ELi32ELb1ELb0EEEJNS5_IJNSA_ILi128EEESH_SI_EEENS5_IJNSU_IS1K_SD_EENSU_ISI_SD_EEEEESK_SL_SK_SL_NS1F_6fusion15FusionCallbacksIS1J_NS1P_17LinearCombinationISK_fSK_fLNS_15FloatRoundStyleE2EEES1L_S1O_JEEENS4_5SM1004TMEM4LOAD26SM100_TMEM_LOAD_32dp32b32xENS4_13SM90_TMA_LOADES1C_NS4_39AutoVectorizingCopyWithAssumedAlignmentILi128EEENS4_14SM90_TMA_STOREES1C_S21_S21_EEEvvEEEEvNT_6ParamsE --------------------------
	.section	.text._ZN7cutlass13device_kernelINS_4gemm6kernel13GemmUniversalIN4cute5tupleIJiiiiEEENS1_10collective13CollectiveMmaINS1_35MainloopSm100TmaUmmaWarpSpecializedILi20ELi2ELi4ENS5_IJNS4_1CILi4EEENSA_ILi2EEENSA_ILi1EEEEEEEENS5_IJNSA_ILi256EEENSA_ILi64EEENSA_ILi32EEEEEENS_10bfloat16_tENS5_IJlSD_lEEESK_SL_NS4_8TiledMMAINS4_8MMA_AtomIJNS4_26SM100_MMA_F16BF16_2x1SM_SSISK_SK_fLi256ELi64ELNS4_4UMMA5MajorE0ELSQ_0ELNSP_7ScaleInE0ELSR_0EEEEEENS4_6LayoutINS5_IJSD_SD_SD_EEENS5_IJNSA_ILi0EEESW_SW_EEEEENS5_IJNS4_10UnderscoreESZ_SZ_EEEEENS4_28SM100_TMA_2SM_LOAD_MULTICASTENS4_14ComposedLayoutINS4_7SwizzleILi2ELi4ELi3EEENS4_18smem_ptr_flag_bitsILi16EEENSU_INS5_IJNSA_ILi8EEESI_EEENS5_IJSI_SD_EEEEEEEvNS4_8identityES12_S1C_vS1D_EENS_8epilogue10collective18CollectiveEpilogueINS1F_23Sm100TmaWarpSpecializedILi3ELi2ELi32ELb1ELb0EEEJNS5_IJNSA_ILi128EEESH_SI_EEENS5_IJNSU_IS1K_SD_EENSU_ISI_SD_EEEEESK_SL_SK_SL_NS1F_6fusion15FusionCallbacksIS1J_NS1P_17LinearCombinationISK_fSK_fLNS_15FloatRoundStyleE2EEES1L_S1O_JEEENS4_5SM1004TMEM4LOAD26SM100_TMEM_LOAD_32dp32b32xENS4_13SM90_TMA_LOADES1C_NS4_39AutoVectorizingCopyWithAssumedAlignmentILi128EEENS4_14SM90_TMA_STOREES1C_S21_S21_EEEvvEEEEvNT_6ParamsE,"ax",@progbits
	.align	128
.text._ZN7cutlass13device_kernelINS_4gemm6kernel13GemmUniversalIN4cute5tupleIJiiiiEEENS1_10collective13CollectiveMmaINS1_35MainloopSm100TmaUmmaWarpSpecializedILi20ELi2ELi4ENS5_IJNS4_1CILi4EEENSA_ILi2EEENSA_ILi1EEEEEEEENS5_IJNSA_ILi256EEENSA_ILi64EEENSA_ILi32EEEEEENS_10bfloat16_tENS5_IJlSD_lEEESK_SL_NS4_8TiledMMAINS4_8MMA_AtomIJNS4_26SM100_MMA_F16BF16_2x1SM_SSISK_SK_fLi256ELi64ELNS4_4UMMA5MajorE0ELSQ_0ELNSP_7ScaleInE0ELSR_0EEEEEENS4_6LayoutINS5_IJSD_SD_SD_EEENS5_IJNSA_ILi0EEESW_SW_EEEEENS5_IJNS4_10UnderscoreESZ_SZ_EEEEENS4_28SM100_TMA_2SM_LOAD_MULTICASTENS4_14ComposedLayoutINS4_7SwizzleILi2ELi4ELi3EEENS4_18smem_ptr_flag_bitsILi16EEENSU_INS5_IJNSA_ILi8EEESI_EEENS5_IJSI_SD_EEEEEEEvNS4_8identityES12_S1C_vS1D_EENS_8epilogue10collective18CollectiveEpilogueINS1F_23Sm100TmaWarpSpecializedILi3ELi2ELi32ELb1ELb0EEEJNS5_IJNSA_ILi128EEESH_SI_EEENS5_IJNSU_IS1K_SD_EENSU_ISI_SD_EEEEESK_SL_SK_SL_NS1F_6fusion15FusionCallbacksIS1J_NS1P_17LinearCombinationISK_fSK_fLNS_15FloatRoundStyleE2EEES1L_S1O_JEEENS4_5SM1004TMEM4LOAD26SM100_TMEM_LOAD_32dp32b32xENS4_13SM90_TMA_LOADES1C_NS4_39AutoVectorizingCopyWithAssumedAlignmentILi128EEENS4_14SM90_TMA_STOREES1C_S21_S21_EEEvvEEEEvNT_6ParamsE:
        .type           _ZN7cutlass13device_kernelINS_4gemm6kernel13GemmUniversalIN4cute5tupleIJiiiiEEENS1_10collective13CollectiveMmaINS1_35MainloopSm100TmaUmmaWarpSpecializedILi20ELi2ELi4ENS5_IJNS4_1CILi4EEENSA_ILi2EEENSA_ILi1EEEEEEEENS5_IJNSA_ILi256EEENSA_ILi64EEENSA_ILi32EEEEEENS_10bfloat16_tENS5_IJlSD_lEEESK_SL_NS4_8TiledMMAINS4_8MMA_AtomIJNS4_26SM100_MMA_F16BF16_2x1SM_SSISK_SK_fLi256ELi64ELNS4_4UMMA5MajorE0ELSQ_0ELNSP_7ScaleInE0ELSR_0EEEEEENS4_6LayoutINS5_IJSD_SD_SD_EEENS5_IJNSA_ILi0EEESW_SW_EEEEENS5_IJNS4_10UnderscoreESZ_SZ_EEEEENS4_28SM100_TMA_2SM_LOAD_MULTICASTENS4_14ComposedLayoutINS4_7SwizzleILi2ELi4ELi3EEENS4_18smem_ptr_flag_bitsILi16EEENSU_INS5_IJNSA_ILi8EEESI_EEENS5_IJSI_SD_EEEEEEEvNS4_8identityES12_S1C_vS1D_EENS_8epilogue10collective18CollectiveEpilogueINS1F_23Sm100TmaWarpSpecializedILi3ELi2ELi32ELb1ELb0EEEJNS5_IJNSA_ILi128EEESH_SI_EEENS5_IJNSU_IS1K_SD_EENSU_ISI_SD_EEEEESK_SL_SK_SL_NS1F_6fusion15FusionCallbacksIS1J_NS1P_17LinearCombinationISK_fSK_fLNS_15FloatRoundStyleE2EEES1L_S1O_JEEENS4_5SM1004TMEM4LOAD26SM100_TMEM_LOAD_32dp32b32xENS4_13SM90_TMA_LOADES1C_NS4_39AutoVectorizingCopyWithAssumedAlignmentILi128EEENS4_14SM90_TMA_STOREES1C_S21_S21_EEEvvEEEEvNT_6ParamsE,@function
        .size           _ZN7cutlass13device_kernelINS_4gemm6kernel13GemmUniversalIN4cute5tupleIJiiiiEEENS1_10collective13CollectiveMmaINS1_35MainloopSm100TmaUmmaWarpSpecializedILi20ELi2ELi4ENS5_IJNS4_1CILi4EEENSA_ILi2EEENSA_ILi1EEEEEEEENS5_IJNSA_ILi256EEENSA_ILi64EEENSA_ILi32EEEEEENS_10bfloat16_tENS5_IJlSD_lEEESK_SL_NS4_8TiledMMAINS4_8MMA_AtomIJNS4_26SM100_MMA_F16BF16_2x1SM_SSISK_SK_fLi256ELi64ELNS4_4UMMA5MajorE0ELSQ_0ELNSP_7ScaleInE0ELSR_0EEEEEENS4_6LayoutINS5_IJSD_SD_SD_EEENS5_IJNSA_ILi0EEESW_SW_EEEEENS5_IJNS4_10UnderscoreESZ_SZ_EEEEENS4_28SM100_TMA_2SM_LOAD_MULTICASTENS4_14ComposedLayoutINS4_7SwizzleILi2ELi4ELi3EEENS4_18smem_ptr_flag_bitsILi16EEENSU_INS5_IJNSA_ILi8EEESI_EEENS5_IJSI_SD_EEEEEEEvNS4_8identityES12_S1C_vS1D_EENS_8epilogue10collective18CollectiveEpilogueINS1F_23Sm100TmaWarpSpecializedILi3ELi2ELi32ELb1ELb0EEEJNS5_IJNSA_ILi128EEESH_SI_EEENS5_IJNSU_IS1K_SD_EENSU_ISI_SD_EEEEESK_SL_SK_SL_NS1F_6fusion15FusionCallbacksIS1J_NS1P_17LinearCombinationISK_fSK_fLNS_15FloatRoundStyleE2EEES1L_S1O_JEEENS4_5SM1004TMEM4LOAD26SM100_TMEM_LOAD_32dp32b32xENS4_13SM90_TMA_LOADES1C_NS4_39AutoVectorizingCopyWithAssumedAlignmentILi128EEENS4_14SM90_TMA_STOREES1C_S21_S21_EEEvvEEEEvNT_6ParamsE,(.L_x_224 - _ZN7cutlass13device_kernelINS_4gemm6kernel13GemmUniversalIN4cute5tupleIJiiiiEEENS1_10collective13CollectiveMmaINS1_35MainloopSm100TmaUmmaWarpSpecializedILi20ELi2ELi4ENS5_IJNS4_1CILi4EEENSA_ILi2EEENSA_ILi1EEEEEEEENS5_IJNSA_ILi256EEENSA_ILi64EEENSA_ILi32EEEEEENS_10bfloat16_tENS5_IJlSD_lEEESK_SL_NS4_8TiledMMAINS4_8MMA_AtomIJNS4_26SM100_MMA_F16BF16_2x1SM_SSISK_SK_fLi256ELi64ELNS4_4UMMA5MajorE0ELSQ_0ELNSP_7ScaleInE0ELSR_0EEEEEENS4_6LayoutINS5_IJSD_SD_SD_EEENS5_IJNSA_ILi0EEESW_SW_EEEEENS5_IJNS4_10UnderscoreESZ_SZ_EEEEENS4_28SM100_TMA_2SM_LOAD_MULTICASTENS4_14ComposedLayoutINS4_7SwizzleILi2ELi4ELi3EEENS4_18smem_ptr_flag_bitsILi16EEENSU_INS5_IJNSA_ILi8EEESI_EEENS5_IJSI_SD_EEEEEEEvNS4_8identityES12_S1C_vS1D_EENS_8epilogue10collective18CollectiveEpilogueINS1F_23Sm100TmaWarpSpecializedILi3ELi2ELi32ELb1ELb0EEEJNS5_IJNSA_ILi128EEESH_SI_EEENS5_IJNSU_IS1K_SD_EENSU_ISI_SD_EEEEESK_SL_SK_SL_NS1F_6fusion15FusionCallbacksIS1J_NS1P_17LinearCombinationISK_fSK_fLNS_15FloatRoundStyleE2EEES1L_S1O_JEEENS4_5SM1004TMEM4LOAD26SM100_TMEM_LOAD_32dp32b32xENS4_13SM90_TMA_LOADES1C_NS4_39AutoVectorizingCopyWithAssumedAlignmentILi128EEENS4_14SM90_TMA_STOREES1C_S21_S21_EEEvvEEEEvNT_6ParamsE)
        .other          _ZN7cutlass13device_kernelINS_4gemm6kernel13GemmUniversalIN4cute5tupleIJiiiiEEENS1_10collective13CollectiveMmaINS1_35MainloopSm100TmaUmmaWarpSpecializedILi20ELi2ELi4ENS5_IJNS4_1CILi4EEENSA_ILi2EEENSA_ILi1EEEEEEEENS5_IJNSA_ILi256EEENSA_ILi64EEENSA_ILi32EEEEEENS_10bfloat16_tENS5_IJlSD_lEEESK_SL_NS4_8TiledMMAINS4_8MMA_AtomIJNS4_26SM100_MMA_F16BF16_2x1SM_SSISK_SK_fLi256ELi64ELNS4_4UMMA5MajorE0ELSQ_0ELNSP_7ScaleInE0ELSR_0EEEEEENS4_6LayoutINS5_IJSD_SD_SD_EEENS5_IJNSA_ILi0EEESW_SW_EEEEENS5_IJNS4_10UnderscoreESZ_SZ_EEEEENS4_28SM100_TMA_2SM_LOAD_MULTICASTENS4_14ComposedLayoutINS4_7SwizzleILi2ELi4ELi3EEENS4_18smem_ptr_flag_bitsILi16EEENSU_INS5_IJNSA_ILi8EEESI_EEENS5_IJSI_SD_EEEEEEEvNS4_8identityES12_S1C_vS1D_EENS_8epilogue10collective18CollectiveEpilogueINS1F_23Sm100TmaWarpSpecializedILi3ELi2ELi32ELb1ELb0EEEJNS5_IJNSA_ILi128EEESH_SI_EEENS5_IJNSU_IS1K_SD_EENSU_ISI_SD_EEEEESK_SL_SK_SL_NS1F_6fusion15FusionCallbacksIS1J_NS1P_17LinearCombinationISK_fSK_fLNS_15FloatRoundStyleE2EEES1L_S1O_JEEENS4_5SM1004TMEM4LOAD26SM100_TMEM_LOAD_32dp32b32xENS4_13SM90_TMA_LOADES1C_NS4_39AutoVectorizingCopyWithAssumedAlignmentILi128EEENS4_14SM90_TMA_STOREES1C_S21_S21_EEEvvEEEEvNT_6ParamsE,@"STO_CUDA_ENTRY STV_DEFAULT"
_ZN7cutlass13device_kernelINS_4gemm6kernel13GemmUniversalIN4cute5tupleIJiiiiEEENS1_10collective13CollectiveMmaINS1_35MainloopSm100TmaUmmaWarpSpecializedILi20ELi2ELi4ENS5_IJNS4_1CILi4EEENSA_ILi2EEENSA_ILi1EEEEEEEENS5_IJNSA_ILi256EEENSA_ILi64EEENSA_ILi32EEEEEENS_10bfloat16_tENS5_IJlSD_lEEESK_SL_NS4_8TiledMMAINS4_8MMA_AtomIJNS4_26SM100_MMA_F16BF16_2x1SM_SSISK_SK_fLi256ELi64ELNS4_4UMMA5MajorE0ELSQ_0ELNSP_7ScaleInE0ELSR_0EEEEEENS4_6LayoutINS5_IJSD_SD_SD_EEENS5_IJNSA_ILi0EEESW_SW_EEEEENS5_IJNS4_10UnderscoreESZ_SZ_EEEEENS4_28SM100_TMA_2SM_LOAD_MULTICASTENS4_14ComposedLayoutINS4_7SwizzleILi2ELi4ELi3EEENS4_18smem_ptr_flag_bitsILi16EEENSU_INS5_IJNSA_ILi8EEESI_EEENS5_IJSI_SD_EEEEEEEvNS4_8identityES12_S1C_vS1D_EENS_8epilogue10collective18CollectiveEpilogueINS1F_23Sm100TmaWarpSpecializedILi3ELi2ELi32ELb1ELb0EEEJNS5_IJNSA_ILi128EEESH_SI_EEENS5_IJNSU_IS1K_SD_EENSU_ISI_SD_EEEEESK_SL_SK_SL_NS1F_6fusion15FusionCallbacksIS1J_NS1P_17LinearCombinationISK_fSK_fLNS_15FloatRoundStyleE2EEES1L_S1O_JEEENS4_5SM1004TMEM4LOAD26SM100_TMEM_LOAD_32dp32b32xENS4_13SM90_TMA_LOADES1C_NS4_39AutoVectorizingCopyWithAssumedAlignmentILi128EEENS4_14SM90_TMA_STOREES1C_S21_S21_EEEvvEEEEvNT_6ParamsE:
[----:B------:R-:W1:Y:S01]  /*0000*/  LDC R1, c[0x0][0x37c] ;  /* 0x0000df00ff017b82 */ /* 0x000e620000000800 */
[----:B------:R-:W2:Y:S01]  /*0010*/  S2R R95, SR_TID.X ;  /* 0x00000000005f7919 */ /* 0x000ea20000002100 */
[----:B------:R-:W3:Y:S06]  /*0020*/  LDCU.64 UR8, c[0x0][0x890] ;  /* 0x00011200ff0877ac */ /* 0x000eec0008000a00 */
[----:B------:R-:W4:Y:S01]  /*0030*/  S2UR UR4, SR_CgaCtaId ;  /* 0x00000000000479c3 */ /* 0x000f220000008800 */
[----:B------:R-:W-:Y:S02]  /*0040*/  PRMT R88, RZ, 0x7610, R88 ;  /* 0x00007610ff587816 */ /* 0x000fe40000000058 */
[----:B------:R-:W-:-:S02]  /*0050*/  ELECT P0, URZ, PT ;  /* 0x0000000000ff782f */ /* 0x000fc40003800000 */
[----:B---3--:R-:W-:-:S04]  /*0060*/  ISETP.NE.U32.AND P1, PT, RZ, UR8, PT ;  /* 0x00000008ff007c0c */ /* 0x008fc8000bf25070 */
[----:B------:R-:W-:Y:S01]  /*0070*/  ISETP.NE.AND.EX P2, PT, RZ, UR9, PT, P1 ;  /* 0x00000009ff007c0c */ /* 0x000fe2000bf45310 */
[----:B----4-:R-:W-:Y:S02]  /*0080*/  ULOP3.LUT UR35, UR4, 0x1, URZ, 0xc0, !UPT ;  /* 0x0000000104237892 */ /* 0x010fe4000f8ec0ff */
[----:B------:R-:W-:Y:S01]  /*0090*/  ULOP3.LUT UR34, UR4, 0x1, URZ, 0x3c, !UPT ;  /* 0x0000000104227892 */ /* 0x000fe2000f8e3cff */
[----:B--2---:R-:W-:-:S05]  /*00a0*/  SHF.R.U32.HI R89, RZ, 0x5, R95 ;  /* 0x00000005ff597819 */ /* 0x004fca000001165f */
[----:B------:R-:W2:Y:S02]  /*00b0*/  SHFL.IDX PT, R0, R89, RZ, 0x1f ;  /* 0x00001fff59007589 */ /* 0x000ea400000e0000 */
[----:B--2---:R-:W-:Y:S02]  /*00c0*/  R2UR UR22, R0 ;  /* 0x00000000001672ca */ /* 0x004fe400000e0000 */
[----:B-1----:R-:W-:-:S13]  /*00d0*/  @P2 BRA `(.L_x_0) ;  /* 0x0000000000302947 */ /* 0x002fda0003800000 */
[----:B------:R-:W1:Y:S02]  /*00e0*/  LDCU.64 UR4, c[0x0][0x888] ;  /* 0x00011100ff0477ac */ /* 0x000e640008000a00 */
[----:B-1----:R-:W-:-:S04]  /*00f0*/  UISETP.NE.U32.AND UP0, UPT, UR4, URZ, UPT ;  /* 0x000000ff0400728c */ /* 0x002fc8000bf05070 */
[----:B------:R-:W-:-:S09]  /*0100*/  UISETP.NE.AND.EX UP0, UPT, UR5, URZ, UPT, UP0 ;  /* 0x000000ff0500728c */ /* 0x000fd2000bf05300 */
[----:B------:R-:W-:Y:S05]  /*0110*/  BRA.U !UP0, `(.L_x_1) ;  /* 0x0000000108147547 */ /* 0x000fea000b800000 */
[----:B------:R-:W1:Y:S01]  /*0120*/  LDC.64 R2, c[0x0][0x888] ;  /* 0x00022200ff027b82 */ /* 0x000e620000000a00 */
[----:B------:R-:W1:Y:S02]  /*0130*/  LDCU.64 UR4, c[0x0][0x358] ;  /* 0x00006b00ff0477ac */ /* 0x000e640008000a00 */
[----:B-1----:R1:W5:Y:S01]  /*0140*/  LDG.E R41, desc[UR4][R2.64] ;  /* 0x0000000402297981 */ /* 0x002362000c1e1900 */
[----:B------:R-:W-:Y:S01]  /*0150*/  HFMA2 R88, -RZ, RZ, 0, 5.9604644775390625e-08 ;  /* 0x00000001ff587431 */ /* 0x000fe200000001ff */
[----:B------:R-:W-:Y:S05]  /*0160*/  BRA `(.L_x_0) ;  /* 0x00000000000c7947 */ /* 0x000fea0003800000 */
.L_x_1:
[----:B------:R-:W1:Y:S01]  /*0170*/  LDCU UR4, c[0x0][0x880] ;  /* 0x00011000ff0477ac */ /* 0x000e620008000800 */
[----:B------:R-:W-:Y:S01]  /*0180*/  HFMA2 R88, -RZ, RZ, 0, 5.9604644775390625e-08 ;  /* 0x00000001ff587431 */ /* 0x000fe200000001ff */
[----:B-1----:R-:W-:-:S07]  /*0190*/  MOV R41, UR4 ;  /* 0x0000000400297c02 */ /* 0x002fce0008000f00 */
.L_x_0:
[----:B------:R-:W2:Y:S02]  /*01a0*/  LDCU.64 UR4, c[0x0][0x8b0] ;  /* 0x00011600ff0477ac */ /* 0x000ea40008000a00 */
[----:B--2---:R-:W-:-:S04]  /*01b0*/  UISETP.NE.U32.AND UP0, UPT, UR4, URZ, UPT ;  /* 0x000000ff0400728c */ /* 0x004fc8000bf05070 */
[----:B------:R-:W-:-:S09]  /*01c0*/  UISETP.NE.AND.EX UP0, UPT, UR5, URZ, UPT, UP0 ;  /* 0x000000ff0500728c */ /* 0x000fd2000bf05300 */
[----:B------:R-:W-:Y:S05]  /*01d0*/  BRA.U UP0, `(.L_x_2) ;  /* 0x0000000100287547 */ /* 0x000fea000b800000 */
[----:B------:R-:W2:Y:S02]  /*01e0*/  LDCU.64 UR4, c[0x0][0x8a8] ;  /* 0x00011500ff0477ac */ /* 0x000ea40008000a00 */
[----:B--2---:R-:W-:-:S04]  /*01f0*/  UISETP.NE.U32.AND UP0, UPT, UR4, URZ, UPT ;  /* 0x000000ff0400728c */ /* 0x004fc8000bf05070 */
[----:B------:R-:W-:-:S09]  /*0200*/  UISETP.NE.AND.EX UP0, UPT, UR5, URZ, UPT, UP0 ;  /* 0x000000ff0500728c */ /* 0x000fd2000bf05300 */
[----:B------:R-:W-:Y:S05]  /*0210*/  BRA.U !UP0, `(.L_x_3) ;  /* 0x0000000108107547 */ /* 0x000fea000b800000 */
[----:B------:R-:W2:Y:S01]  /*0220*/  LDC.64 R38, c[0x0][0x8a8] ;  /* 0x00022a00ff267b82 */ /* 0x000ea20000000a00 */
[----:B------:R-:W2:Y:S02]  /*0230*/  LDCU.64 UR4, c[0x0][0x358] ;  /* 0x00006b00ff0477ac */ /* 0x000ea40008000a00 */
[----:B--2---:R2:W5:Y:S01]  /*0240*/  LDG.E R38, desc[UR4][R38.64] ;  /* 0x0000000426267981 */ /* 0x004562000c1e1900 */
[----:B------:R-:W-:Y:S05]  /*0250*/  BRA `(.L_x_2) ;  /* 0x0000000000087947 */ /* 0x000fea0003800000 */
.L_x_3:
[----:B------:R-:W2:Y:S02]  /*0260*/  LDCU UR4, c[0x0][0x8a0] ;  /* 0x00011400ff0477ac */ /* 0x000ea40008000800 */
[----:B--2---:R-:W-:Y:S02]  /*0270*/  MOV R38, UR4 ;  /* 0x0000000400267c02 */ /* 0x004fe40008000f00 */
.L_x_2:
[----:B------:R-:W-:Y:S01]  /*0280*/  IMAD.U32 R0, RZ, RZ, UR22 ;  /* 0x00000016ff007e24 */ /* 0x000fe2000f8e00ff */
[----:B------:R-:W-:Y:S04]  /*0290*/  BSSY.RECONVERGENT B0, `(.L_x_4) ;  /* 0x000000c000007945 */ /* 0x000fe80003800200 */
[C---:B------:R-:W-:Y:S02]  /*02a0*/  ISETP.NE.OR P3, PT, R0.reuse, 0x1, !P0 ;  /* 0x000000010000780c */ /* 0x040fe40004765670 */
[----:B------:R-:W-:-:S11]  /*02b0*/  ISETP.NE.OR P2, PT, R0, 0x3, !P0 ;  /* 0x000000030000780c */ /* 0x000fd60004745670 */
[----:B------:R-:W-:Y:S05]  /*02c0*/  @P3 BRA `(.L_x_5) ;  /* 0x0000000000203947 */ /* 0x000fea0003800000 */
[----:B------:R-:W3:Y:S02]  /*02d0*/  LDCU.64 UR4, c[0x0][0x348] ;  /* 0x00006900ff0477ac */ /* 0x000ee40008000a00 */
[----:B---3--:R-:W-:Y:S02]  /*02e0*/  UIADD3 UR6, UP1, UPT, UR4, 0x80, URZ ;  /* 0x0000008004067890 */ /* 0x008fe4000ff3e0ff */
[----:B------:R-:W-:Y:S02]  /*02f0*/  UIADD3 UR4, UP0, UPT, UR4, 0x180, URZ ;  /* 0x0000018004047890 */ /* 0x000fe4000ff1e0ff */
[----:B------:R-:W-:Y:S02]  /*0300*/  UIADD3.X UR7, UPT, UPT, URZ, UR5, URZ, UP1, !UPT ;  /* 0x00000005ff077290 */ /* 0x000fe40008ffe4ff */
[----:B------:R-:W-:-:S07]  /*0310*/  UIADD3.X UR5, UPT, UPT, URZ, UR5, URZ, UP0, !UPT ;  /* 0x00000005ff057290 */ /* 0x000fce00087fe4ff */
[----:B------:R3:W-:Y:S02]  /*0320*/  UTMACCTL.PF [UR6] ;  /* 0x00000000060079b9 */ /* 0x0007e40008040000 */
[----:B------:R3:W-:Y:S02]  /*0330*/  UTMACCTL.PF [UR4] ;  /* 0x00000000040079b9 */ /* 0x0007e40008040000 */
[----:B---3--:R-:W-:Y:S01]  /*0340*/  NOP ;  /* 0x0000000000007918 */ /* 0x008fe20000000000 */
.L_x_5:
[----:B------:R-:W-:Y:S05]  /*0350*/  BSYNC.RECONVERGENT B0 ;  /* 0x0000000000007941 */ /* 0x000fea0003800200 */
.L_x_4:
[----:B------:R-:W-:Y:S04]  /*0360*/  BSSY.RECONVERGENT B0, `(.L_x_6) ;  /* 0x000000a000007945 */ /* 0x000fe80003800200 */
        /* <DEDUP_REMOVED lines=9> */
.L_x_7:
[----:B------:R-:W-:Y:S05]  /*0400*/  BSYNC.RECONVERGENT B0 ;  /* 0x0000000000007941 */ /* 0x000fea0003800200 */
.L_x_6:
[----:B------:R-:W3:Y:S01]  /*0410*/  LDCU.64 UR4, c[0x0][0x888] ;  /* 0x00011100ff0477ac */ /* 0x000ee20008000a00 */
[----:B------:R-:W-:Y:S01]  /*0420*/  ISETP.NE.AND.EX P1, PT, RZ, UR9, PT, P1 ;  /* 0x00000009ff007c0c */ /* 0x000fe2000bf25310 */
[----:B------:R-:W-:Y:S01]  /*0430*/  UPLOP3.LUT UP5, UPT, UPT, UPT, UPT, 0x80, 0x8 ;  /* 0x000000000008789c */ /* 0x000fe20003faf070 */
[----:B---3--:R-:W-:-:S04]  /*0440*/  ISETP.NE.U32.AND P2, PT, RZ, UR4, PT ;  /* 0x00000004ff007c0c */ /* 0x008fc8000bf45070 */
[----:B------:R-:W-:-:S13]  /*0450*/  ISETP.NE.AND.EX P2, PT, RZ, UR5, PT, P2 ;  /* 0x00000005ff007c0c */ /* 0x000fda000bf45320 */
[----:B------:R-:W-:Y:S05]  /*0460*/  @P2 BRA P1, `(.L_x_8) ;  /* 0x0000000000282947 */ /* 0x000fea0000800000 */
[----:B------:R-:W-:Y:S01]  /*0470*/  UISETP.NE.U32.AND UP0, UPT, UR8, URZ, UPT ;  /* 0x000000ff0800728c */ /* 0x000fe2000bf05070 */
[----:B-----5:R-:W-:Y:S01]  /*0480*/  FSETP.NEU.AND P1, PT, R41, RZ, PT ;  /* 0x000000ff2900720b */ /* 0x020fe20003f2d000 */
[----:B------:R-:W-:Y:S02]  /*0490*/  UISETP.NE.U32.AND UP2, UPT, UR4, URZ, UPT ;  /* 0x000000ff0400728c */ /* 0x000fe4000bf45070 */
[----:B------:R-:W-:Y:S02]  /*04a0*/  UISETP.NE.AND.EX UP1, UPT, UR9, URZ, UPT, UP0 ;  /* 0x000000ff0900728c */ /* 0x000fe4000bf25300 */
[----:B------:R-:W-:-:S04]  /*04b0*/  UISETP.NE.AND.EX UP0, UPT, UR5, URZ, UPT, UP2 ;  /* 0x000000ff0500728c */ /* 0x000fc8000bf05320 */
[----:B------:R-:W-:-:S04]  /*04c0*/  USEL UR4, URZ, 0xffffffff, UP0 ;  /* 0xffffffffff047887 */ /* 0x000fc80008000000 */
[----:B------:R-:W-:Y:S01]  /*04d0*/  VOTEU.ANY UP0, P1 ;  /* 0x0000000000ff7886 */ /* 0x000fe20000800100 */
[----:B------:R-:W-:-:S04]  /*04e0*/  @!UP1 USEL UR4, URZ, 0xffffffff, UP0 ;  /* 0xffffffffff049887 */ /* 0x000fc80008000000 */
[----:B------:R-:W-:-:S04]  /*04f0*/  ULOP3.LUT UR4, UR4, 0x1, URZ, 0xc0, !UPT ;  /* 0x0000000104047892 */ /* 0x000fc8000f8ec0ff */
[----:B------:R-:W-:-:S11]  /*0500*/  UISETP.NE.U32.AND UP5, UPT, UR4, 0x1, UPT ;  /* 0x000000010400788c */ /* 0x000fd6000bfa5070 */
.L_x_8:
[----:B------:R-:W3:Y:S01]  /*0510*/  SHFL.IDX PT, R0, R89, RZ, 0x1f ;  /* 0x00001fff59007589 */ /* 0x000ee200000e0000 */
[----:B------:R-:W-:-:S04]  /*0520*/  UISETP.NE.AND UP0, UPT, UR22, 0x2, UPT ;  /* 0x000000021600788c */ /* 0x000fc8000bf05270 */
[----:B------:R-:W-:Y:S02]  /*0530*/  UISETP.EQ.AND UP1, UPT, UR35, URZ, !UP0 ;  /* 0x000000ff2300728c */ /* 0x000fe4000c722270 */
[----:B------:R-:W-:-:S04]  /*0540*/  USEL UR37, URZ, 0x1, UP0 ;  /* 0x00000001ff257887 */ /* 0x000fc80008000000 */
[----:B------:R-:W-:Y:S02]  /*0550*/  PLOP3.LUT P3, PT, P0, PT, UP1, 0x80, 0x8 ;  /* 0x000000000008781c */ /* 0x000fe4000076f018 */
[----:B---3--:R-:W-:-:S13]  /*0560*/  ISETP.NE.AND P1, PT, R0, RZ, PT ;  /* 0x000000ff0000720c */ /* 0x008fda0003f25270 */
[----:B------:R-:W-:Y:S05]  /*0570*/  @P1 BRA `(.L_x_9) ;  /* 0x0000000000e41947 */ /* 0x000fea0003800000 */
[----:B------:R-:W-:Y:S01]  /*0580*/  ELECT P1, URZ, PT ;  /* 0x0000000000ff782f */ /* 0x000fe20003820000 */
[----:B------:R-:W-:-:S12]  /*0590*/  BSSY.RECONVERGENT B0, `(.L_x_9) ;  /* 0x0000037000007945 */ /* 0x000fd80003800200 */
[----:B------:R-:W-:Y:S05]  /*05a0*/  @!P1 BRA `(.L_x_10) ;  /* 0x0000000000d49947 */ /* 0x000fea0003800000 */
[----:B------:R-:W3:Y:S01]  /*05b0*/  S2UR UR5, SR_CgaCtaId ;  /* 0x00000000000579c3 */ /* 0x000ee20000008800 */
[----:B------:R-:W-:Y:S01]  /*05c0*/  UMOV UR4, 0x400 ;  /* 0x0000040000047882 */ /* 0x000fe20000000000 */
[----:B------:R-:W-:Y:S01]  /*05d0*/  UMOV UR8, 0x1 ;  /* 0x0000000100087882 */ /* 0x000fe20000000000 */
[----:B------:R-:W-:Y:S01]  /*05e0*/  UMOV UR6, 0x3 ;  /* 0x0000000300067882 */ /* 0x000fe20000000000 */
[----:B------:R-:W-:-:S04]  /*05f0*/  UIADD3 UR8, UPT, UPT, -UR8, 0x100000, URZ ;  /* 0x0010000008087890 */ /* 0x000fc8000fffe1ff */
[----:B------:R-:W-:Y:S02]  /*0600*/  USHF.L.U32 UR9, UR8, 0xb, URZ ;  /* 0x0000000b08097899 */ /* 0x000fe400080006ff */
[----:B------:R-:W-:Y:S02]  /*0610*/  USHF.L.U32 UR8, UR8, 0x1, URZ ;  /* 0x0000000108087899 */ /* 0x000fe400080006ff */
[----:B------:R-:W-:-:S04]  /*0620*/  UIADD3 UR6, UPT, UPT, -UR6, 0x100000, URZ ;  /* 0x0010000006067890 */ /* 0x000fc8000fffe1ff */
[----:B------:R-:W-:Y:S02]  /*0630*/  USHF.L.U32 UR7, UR6, 0xb, URZ ;  /* 0x0000000b06077899 */ /* 0x000fe400080006ff */
[----:B------:R-:W-:Y:S02]  /*0640*/  USHF.L.U32 UR6, UR6, 0x1, URZ ;  /* 0x0000000106067899 */ /* 0x000fe400080006ff */
[----:B---3--:R-:W-:Y:S01]  /*0650*/  ULEA UR4, UR5, UR4, 0x18 ;  /* 0x0000000405047291 */ /* 0x008fe2000f8ec0ff */
[----:B------:R-:W3:Y:S11]  /*0660*/  FENCE.VIEW.ASYNC.S ;  /* 0x00000000000073c6 */ /* 0x000ef60000000000 */
[----:B---3--:R3:W4:Y:S01]  /*0670*/  SYNCS.EXCH.64 URZ, [UR4], UR8 ;  /* 0x0000000804ff75b2 */ /* 0x0087220008000100 */
[----:B------:R3:W1:Y:S01]  /*0680*/  SYNCS.EXCH.64 URZ, [UR4+0xa0], UR6 ;  /* 0x0000a00604ff75b2 */ /* 0x0006620008000100 */
        /* <DEDUP_REMOVED lines=37> */
[----:B------:R3:W1:Y:S02]  /*08e0*/  SYNCS.EXCH.64 URZ, [UR4+0x138], UR6 ;  /* 0x0001380604ff75b2 */ /* 0x0006640008000100 */
[----:B---34-:R-:W-:Y:S01]  /*08f0*/  NOP ;  /* 0x0000000000007918 */ /* 0x018fe20000000000 */
.L_x_10:
[----:B------:R-:W-:Y:S05]  /*0900*/  BSYNC.RECONVERGENT B0 ;  /* 0x0000000000007941 */ /* 0x000fea0003800200 */
.L_x_9:
[----:B------:R-:W3:Y:S01]  /*0910*/  SHFL.IDX PT, R0, R89, RZ, 0x1f ;  /* 0x00001fff59007589 */ /* 0x000ee200000e0000 */
[----:B------:R-:W-:Y:S01]  /*0920*/  NOP ;  /* 0x0000000000007918 */ /* 0x000fe20000000000 */
[----:B---3--:R-:W-:-:S13]  /*0930*/  ISETP.NE.AND P1, PT, R0, 0x1, PT ;  /* 0x000000010000780c */ /* 0x008fda0003f25270 */
[----:B------:R-:W-:Y:S05]  /*0940*/  @P1 BRA `(.L_x_11) ;  /* 0x0000000000501947 */ /* 0x000fea0003800000 */
        /* <DEDUP_REMOVED lines=9> */
[----:B------:R-:W-:Y:S01]  /*09e0*/  USHF.L.U32 UR6, UR6, 0x1, URZ ;  /* 0x0000000106067899 */ /* 0x000fe200080006ff */
[----:B------:R-:W-:Y:S01]  /*09f0*/  ELECT P1, URZ, PT ;  /* 0x0000000000ff782f */ /* 0x000fe20003820000 */
[----:B---3--:R-:W-:Y:S01]  /*0a00*/  ULEA UR4, UR5, UR4, 0x18 ;  /* 0x0000000405047291 */ /* 0x008fe2000f8ec0ff */
[----:B------:R-:W3:Y:S11]  /*0a10*/  FENCE.VIEW.ASYNC.S ;  /* 0x00000000000073c6 */ /* 0x000ef60000000000 */
[----:B---3--:R3:W4:Y:S01]  /*0a20*/  SYNCS.EXCH.64 URZ, [UR4+0x140], UR8 ;  /* 0x0001400804ff75b2 */ /* 0x0087220008000100 */
[----:B------:R3:W1:Y:S01]  /*0a30*/  SYNCS.EXCH.64 URZ, [UR4+0x158], UR6 ;  /* 0x0001580604ff75b2 */ /* 0x0006620008000100 */
[----:B------:R3:W1:Y:S01]  /*0a40*/  SYNCS.EXCH.64 URZ, [UR4+0x148], UR8 ;  /* 0x0001480804ff75b2 */ /* 0x0006620008000100 */
[----:B------:R3:W1:Y:S01]  /*0a50*/  SYNCS.EXCH.64 URZ, [UR4+0x160], UR6 ;  /* 0x0001600604ff75b2 */ /* 0x0006620008000100 */
[----:B------:R3:W1:Y:S01]  /*0a60*/  SYNCS.EXCH.64 URZ, [UR4+0x150], UR8 ;  /* 0x0001500804ff75b2 */ /* 0x0006620008000100 */
[----:B------:R3:W1:Y:S01]  /*0a70*/  SYNCS.EXCH.64 URZ, [UR4+0x168], UR6 ;  /* 0x0001680604ff75b2 */ /* 0x0006620008000100 */
[----:B------:R-:W-:Y:S01]  /*0a80*/  NOP ;  /* 0x0000000000007918 */ /* 0x000fe20000000000 */
.L_x_11:
[----:B------:R-:W2:Y:S01]  /*0a90*/  SHFL.IDX PT, R0, R89, RZ, 0x1f ;  /* 0x00001fff59007589 */ /* 0x000ea200000e0000 */
[----:B------:R-:W-:Y:S01]  /*0aa0*/  NOP ;  /* 0x0000000000007918 */ /* 0x000fe20000000000 */
[----:B--2---:R-:W-:-:S13]  /*0ab0*/  ISETP.NE.AND P1, PT, R0, 0x3, PT ;  /* 0x000000030000780c */ /* 0x004fda0003f25270 */
[----:B------:R-:W-:Y:S05]  /*0ac0*/  @P1 BRA `(.L_x_12) ;  /* 0x0000000000301947 */ /* 0x000fea0003800000 */
[----:B---3--:R-:W2:Y:S01]  /*0ad0*/  S2UR UR6, SR_CgaCtaId ;  /* 0x00000000000679c3 */ /* 0x008ea20000008800 */
[----:B------:R-:W-:Y:S01]  /*0ae0*/  UMOV UR4, 0x400 ;  /* 0x0000040000047882 */ /* 0x000fe20000000000 */
[----:B------:R-:W-:Y:S01]  /*0af0*/  UMOV UR5, 0x20 ;  /* 0x0000002000057882 */ /* 0x000fe20000000000 */
[----:B------:R-:W-:Y:S01]  /*0b00*/  ELECT P1, URZ, PT ;  /* 0x0000000000ff782f */ /* 0x000fe20003820000 */
[----:B--2---:R-:W-:Y:S02]  /*0b10*/  ULEA UR6, UR6, UR4, 0x18 ;  /* 0x0000000406067291 */ /* 0x004fe4000f8ec0ff */
[----:B------:R-:W-:-:S04]  /*0b20*/  UIADD3 UR4, UPT, UPT, -UR5, 0x100000, URZ ;  /* 0x0010000005047890 */ /* 0x000fc8000fffe1ff */
[----:B------:R-:W-:Y:S02]  /*0b30*/  USHF.L.U32 UR5, UR4, 0xb, URZ ;  /* 0x0000000b04057899 */ /* 0x000fe400080006ff */
[----:B------:R-:W-:Y:S01]  /*0b40*/  USHF.L.U32 UR4, UR4, 0x1, URZ ;  /* 0x0000000104047899 */ /* 0x000fe200080006ff */
[----:B------:R-:W2:Y:S11]  /*0b50*/  FENCE.VIEW.ASYNC.S ;  /* 0x00000000000073c6 */ /* 0x000eb60000000000 */
[----:B--2---:R2:W3:Y:S01]  /*0b60*/  SYNCS.EXCH.64 URZ, [UR6+0x170], UR4 ;  /* 0x0001700406ff75b2 */ /* 0x0044e20008000100 */
[----:B------:R2:W1:Y:S01]  /*0b70*/  SYNCS.EXCH.64 URZ, [UR6+0x178], UR4 ;  /* 0x0001780406ff75b2 */ /* 0x0004620008000100 */
[----:B------:R-:W-:Y:S01]  /*0b80*/  NOP ;  /* 0x0000000000007918 */ /* 0x000fe20000000000 */
.L_x_12:
[----:B------:R-:W4:Y:S01]  /*0b90*/  SHFL.IDX PT, R0, R89, RZ, 0x1f ;  /* 0x00001fff59007589 */ /* 0x000f2200000e0000 */
[----:B------:R-:W-:Y:S01]  /*0ba0*/  NOP ;  /* 0x0000000000007918 */ /* 0x000fe20000000000 */
[----:B----4-:R-:W-:-:S13]  /*0bb0*/  ISETP.NE.AND P1, PT, R0, 0x4, PT ;  /* 0x000000040000780c */ /* 0x010fda0003f25270 */
[----:B------:R-:W-:Y:S05]  /*0bc0*/  @P1 BRA `(.L_x_13) ;  /* 0x00000000004c1947 */ /* 0x000fea0003800000 */
[----:B--2---:R-:W2:Y:S01]  /*0bd0*/  S2UR UR5, SR_CgaCtaId ;  /* 0x00000000000579c3 */ /* 0x004ea20000008800 */
[----:B---3--:R-:W-:Y:S01]  /*0be0*/  UMOV UR4, 0x720 ;  /* 0x0000072000047882 */ /* 0x008fe20000000000 */
[----:B------:R-:W-:Y:S01]  /*0bf0*/  UMOV UR6, 0x400 ;  /* 0x0000040000067882 */ /* 0x000fe20000000000 */
[----:B------:R-:W-:Y:S01]  /*0c00*/  USEL UR4, UR4, 0x620, UP5 ;  /* 0x0000062004047887 */ /* 0x000fe2000a800000 */
[----:B------:R-:W-:Y:S01]  /*0c10*/  UMOV UR8, 0x1 ;  /* 0x0000000100087882 */ /* 0x000fe20000000000 */
[----:B------:R-:W-:Y:S01]  /*0c20*/  ELECT P1, URZ, PT ;  /* 0x0000000000ff782f */ /* 0x000fe20003820000 */
[----:B------:R-:W-:-:S04]  /*0c30*/  UIADD3 UR8, UPT, UPT, -UR8, 0x100000, URZ ;  /* 0x0010000008087890 */ /* 0x000fc8000fffe1ff */
[----:B------:R-:W-:Y:S02]  /*0c40*/  USHF.L.U32 UR9, UR8, 0xb, URZ ;  /* 0x0000000b08097899 */ /* 0x000fe400080006ff */
[----:B------:R-:W-:Y:S02]  /*0c50*/  USHF.L.U32 UR8, UR8, 0x1, URZ ;  /* 0x0000000108087899 */ /* 0x000fe400080006ff */
[----:B--2---:R-:W-:Y:S02]  /*0c60*/  ULEA UR6, UR5, UR6, 0x18 ;  /* 0x0000000605067291 */ /* 0x004fe4000f8ec0ff */
[----:B------:R-:W-:-:S04]  /*0c70*/  UIADD3 UR4, UPT, UPT, -UR4, 0x100000, URZ ;  /* 0x0010000004047890 */ /* 0x000fc8000fffe1ff */
[----:B------:R-:W-:Y:S02]  /*0c80*/  USHF.L.U32 UR5, UR4, 0xb, URZ ;  /* 0x0000000b04057899 */ /* 0x000fe400080006ff */
[----:B------:R-:W-:Y:S01]  /*0c90*/  USHF.L.U32 UR4, UR4, 0x1, URZ ;  /* 0x0000000104047899 */ /* 0x000fe200080006ff */
[----:B------:R-:W2:Y:S03]  /*0ca0*/  FENCE.VIEW.ASYNC.S ;  /* 0x00000000000073c6 */ /* 0x000ea60000000000 */
[----:B--2---:R4:W2:Y:S08]  /*0cb0*/  SYNCS.EXCH.64 URZ, [UR6+0x180], UR8 ;  /* 0x0001800806ff75b2 */ /* 0x0048b00008000100 */
[----:B------:R4:W3:Y:S01]  /*0cc0*/  SYNCS.EXCH.64 URZ, [UR6+0x190], UR4 ;  /* 0x0001900406ff75b2 */ /* 0x0008e20008000100 */
[----:B------:R4:W1:Y:S01]  /*0cd0*/  SYNCS.EXCH.64 URZ, [UR6+0x188], UR8 ;  /* 0x0001880806ff75b2 */ /* 0x0008620008000100 */
[----:B------:R4:W1:Y:S02]  /*0ce0*/  SYNCS.EXCH.64 URZ, [UR6+0x198], UR4 ;  /* 0x0001980406ff75b2 */ /* 0x0008640008000100 */
[----:B----4-:R-:W-:Y:S01]  /*0cf0*/  NOP ;  /* 0x0000000000007918 */ /* 0x010fe20000000000 */
.L_x_13:
[----:B------:R-:W4:Y:S01]  /*0d00*/  SHFL.IDX PT, R0, R89, RZ, 0x1f ;  /* 0x00001fff59007589 */ /* 0x000f2200000e0000 */
[----:B------:R-:W-:Y:S01]  /*0d10*/  NOP ;  /* 0x0000000000007918 */ /* 0x000fe20000000000 */
[----:B----4-:R-:W-:-:S13]  /*0d20*/  ISETP.NE.AND P1, PT, R0, 0x5, PT ;  /* 0x000000050000780c */ /* 0x010fda0003f25270 */
[----:B------:R-:W-:Y:S05]  /*0d30*/  @P1 BRA `(.L_x_14) ;  /* 0x0000000000581947 */ /* 0x000fea0003800000 */
[----:B--2---:R-:W2:Y:S01]  /*0d40*/  S2UR UR5, SR_CgaCtaId ;  /* 0x00000000000579c3 */ /* 0x004ea20000008800 */
[----:B---3--:R-:W-:Y:S01]  /*0d50*/  UMOV UR4, 0x400 ;  /* 0x0000040000047882 */ /* 0x008fe20000000000 */
        /* <DEDUP_REMOVED lines=9> */
[----:B--2---:R-:W-:Y:S01]  /*0df0*/  ULEA UR4, UR5, UR4, 0x18 ;  /* 0x0000000405047291 */ /* 0x004fe2000f8ec0ff */
[----:B------:R-:W2:Y:S11]  /*0e00*/  FENCE.VIEW.ASYNC.S ;  /* 0x00000000000073c6 */ /* 0x000eb60000000000 */
[----:B--2---:R4:W2:Y:S01]  /*0e10*/  SYNCS.EXCH.64 URZ, [UR4+0x1a0], UR6 ;  /* 0x0001a00604ff75b2 */ /* 0x0048a20008000100 */
[----:B------:R4:W3:Y:S01]  /*0e20*/  SYNCS.EXCH.64 URZ, [UR4+0x1c0], UR8 ;  /* 0x0001c00804ff75b2 */ /* 0x0008e20008000100 */
[----:B------:R4:W1:Y:S01]  /*0e30*/  SYNCS.EXCH.64 URZ, [UR4+0x1a8], UR6 ;  /* 0x0001a80604ff75b2 */ /* 0x0008620008000100 */
[----:B------:R4:W1:Y:S01]  /*0e40*/  SYNCS.EXCH.64 URZ, [UR4+0x1c8], UR8 ;  /* 0x0001c80804ff75b2 */ /* 0x0008620008000100 */
[----:B------:R4:W1:Y:S01]  /*0e50*/  SYNCS.EXCH.64 URZ, [UR4+0x1b0], UR6 ;  /* 0x0001b00604ff75b2 */ /* 0x0008620008000100 */
[----:B------:R4:W1:Y:S01]  /*0e60*/  SYNCS.EXCH.64 URZ, [UR4+0x1d0], UR8 ;  /* 0x0001d00804ff75b2 */ /* 0x0008620008000100 */
[----:B------:R4:W1:Y:S01]  /*0e70*/  SYNCS.EXCH.64 URZ, [UR4+0x1b8], UR6 ;  /* 0x0001b80604ff75b2 */ /* 0x0008620008000100 */
[----:B------:R4:W1:Y:S02]  /*0e80*/  SYNCS.EXCH.64 URZ, [UR4+0x1d8], UR8 ;  /* 0x0001d80804ff75b2 */ /* 0x0008640008000100 */
[----:B----4-:R-:W-:Y:S01]  /*0e90*/  NOP ;  /* 0x0000000000007918 */ /* 0x010fe20000000000 */
.L_x_14:
[----:B------:R-:W4:Y:S01]  /*0ea0*/  SHFL.IDX PT, R0, R89, RZ, 0x1f ;  /* 0x00001fff59007589 */ /* 0x000f2200000e0000 */
[----:B------:R-:W-:Y:S01]  /*0eb0*/  ISETP.NE.OR P0, PT, RZ, UR22, !P0 ;  /* 0x00000016ff007c0c */ /* 0x000fe2000c705670 */
[----:B------:R-:W-:Y:S01]  /*0ec0*/  NOP ;  /* 0x0000000000007918 */ /* 0x000fe20000000000 */
[----:B----4-:R-:W-:-:S13]  /*0ed0*/  ISETP.NE.AND P1, PT, R0, 0x3, PT ;  /* 0x000000030000780c */ /* 0x010fda0003f25270 */
[----:B------:R-:W-:Y:S05]  /*0ee0*/  @P1 BRA `(.L_x_15) ;  /* 0x0000000000381947 */ /* 0x000fea0003800000 */
[----:B--2---:R-:W2:Y:S01]  /*0ef0*/  S2UR UR5, SR_CgaCtaId ;  /* 0x00000000000579c3 */ /* 0x004ea20000008800 */
[----:B---3--:R-:W-:Y:S01]  /*0f00*/  UMOV UR4, 0x400 ;  /* 0x0000040000047882 */ /* 0x008fe20000000000 */
[----:B------:R-:W-:Y:S01]  /*0f10*/  UMOV UR6, 0x20 ;  /* 0x0000002000067882 */ /* 0x000fe20000000000 */
[----:B------:R-:W-:Y:S01]  /*0f20*/  ELECT P1, URZ, PT ;  /* 0x0000000000ff782f */ /* 0x000fe20003820000 */
[----:B------:R-:W-:-:S04]  /*0f30*/  UIADD3 UR6, UPT, UPT, -UR6, 0x100000, URZ ;  /* 0x0010000006067890 */ /* 0x000fc8000fffe1ff */
[----:B------:R-:W-:Y:S02]  /*0f40*/  USHF.L.U32 UR7, UR6, 0xb, URZ ;  /* 0x0000000b06077899 */ /* 0x000fe400080006ff */
[----:B------:R-:W-:Y:S02]  /*0f50*/  USHF.L.U32 UR6, UR6, 0x1, URZ ;  /* 0x0000000106067899 */ /* 0x000fe400080006ff */
[----:B--2---:R-:W-:Y:S01]  /*0f60*/  ULEA UR4, UR5, UR4, 0x18 ;  /* 0x0000000405047291 */ /* 0x004fe2000f8ec0ff */
[----:B------:R-:W2:Y:S11]  /*0f70*/  FENCE.VIEW.ASYNC.S ;  /* 0x00000000000073c6 */ /* 0x000eb60000000000 */
[----:B--2---:R4:W2:Y:S01]  /*0f80*/  SYNCS.EXCH.64 URZ, [UR4+0x1e0], UR6 ;  /* 0x0001e00604ff75b2 */ /* 0x0048a20008000100 */
[----:B------:R4:W3:Y:S01]  /*0f90*/  SYNCS.EXCH.64 URZ, [UR4+0x1f0], UR6 ;  /* 0x0001f00604ff75b2 */ /* 0x0008e20008000100 */
[----:B------:R4:W1:Y:S01]  /*0fa0*/  SYNCS.EXCH.64 URZ, [UR4+0x1e8], UR6 ;  /* 0x0001e80604ff75b2 */ /* 0x0008620008000100 */
[----:B------:R4:W1:Y:S02]  /*0fb0*/  SYNCS.EXCH.64 URZ, [UR4+0x1f8], UR6 ;  /* 0x0001f80604ff75b2 */ /* 0x0008640008000100 */
[----:B----4-:R-:W-:Y:S01]  /*0fc0*/  NOP ;  /* 0x0000000000007918 */ /* 0x010fe20000000000 */
.L_x_15:
[----:B---3--:R-:W3:Y:S01]  /*0fd0*/  S2UR UR7, SR_CgaCtaId ;  /* 0x00000000000779c3 */ /* 0x008ee20000008800 */
[----:B------:R-:W-:Y:S01]  /*0fe0*/  VOTEU.ALL UP0, P0 ;  /* 0x0000000000ff7886 */ /* 0x000fe20000000000 */
[----:B--2---:R-:W-:Y:S01]  /*0ff0*/  UMOV UR4, 0x20 ;  /* 0x0000002000047882 */ /* 0x004fe20000000000 */
[----:B------:R-:W2:Y:S01]  /*1000*/  LDCU UR38, c[0x0][0x36c] ;  /* 0x00006d80ff2677ac */ /* 0x000ea20008000800 */
[----:B------:R-:W-:Y:S01]  /*1010*/  NOP ;  /* 0x0000000000007918 */ /* 0x000fe20000000000 */
[----:B------:R-:W-:Y:S01]  /*1020*/  LOP3.LUT R0, R95, 0x1f, RZ, 0xc0, !PT ;  /* 0x0000001f5f007812 */ /* 0x000fe200078ec0ff */
[----:B------:R-:W-:Y:S01]  /*1030*/  @!UP0 UMOV UR6, 0x400 ;  /* 0x0000040000068882 */ /* 0x000fe20000000000 */
[----:B------:R-:W-:-:S04]  /*1040*/  @!UP0 UIADD3 UR4, UPT, UPT, -UR4, 0x100000, URZ ;  /* 0x0010000004048890 */ /* 0x000fc8000fffe1ff */
[----:B------:R-:W-:Y:S02]  /*1050*/  @!UP0 USHF.L.U32 UR5, UR4, 0xb, URZ ;  /* 0x0000000b04058899 */ /* 0x000fe400080006ff */
[----:B------:R-:W-:Y:S02]  /*1060*/  @!UP0 USHF.L.U32 UR4, UR4, 0x1, URZ ;  /* 0x0000000104048899 */ /* 0x000fe400080006ff */
[----:B------:R-:W-:Y:S02]  /*1070*/  UISETP.NE.AND UP6, UPT, UR22, URZ, UPT ;  /* 0x000000ff1600728c */ /* 0x000fe4000bfc5270 */
[----:B--2---:R-:W-:Y:S02]  /*1080*/  UISETP.EQ.U32.AND UP1, UPT, UR38, 0x1, UPT ;  /* 0x000000012600788c */ /* 0x004fe4000bf22070 */
[----:B---3--:R-:W-:Y:S01]  /*1090*/  @!UP0 ULEA UR6, UR7, UR6, 0x18 ;  /* 0x0000000607068291 */ /* 0x008fe2000f8ec0ff */
[----:B------:R-:W-:Y:S01]  /*10a0*/  VOTEU.ALL UP0, P0 ;  /* 0x0000000000ff7886 */ /* 0x000fe20000000000 */
[----:B------:R-:W2:Y:S10]  /*10b0*/  FENCE.VIEW.ASYNC.S ;  /* 0x00000000000073c6 */ /* 0x000eb40000000000 */
[----:B--2---:R2:W3:Y:S01]  /*10c0*/  @!UP0 SYNCS.EXCH.64 URZ, [UR6+0x200], UR4 ;  /* 0x0002000406ff85b2 */ /* 0x0044e20008000100 */
[----:B------:R-:W-:Y:S05]  /*10d0*/  BRA.U !UP1, `(.L_x_16) ;  /* 0x0000000109087547 */ /* 0x000fea000b800000 */
[----:B-1-3--:R-:W-:Y:S01]  /*10e0*/  UCGABAR_ARV ;  /* 0x00000000000079c7 */ /* 0x00afe20008000000 */
[----:B------:R-:W-:Y:S05]  /*10f0*/  BRA `(.L_x_17) ;  /* 0x0000000000047947 */ /* 0x000fea0003800000 */
.L_x_16:
[----:B-1-3--:R-:W-:Y:S01]  /*1100*/  NOP ;  /* 0x0000000000007918 */ /* 0x00afe20000000000 */
.L_x_17:
[----:B------:R-:W1:Y:S01]  /*1110*/  S2UR UR31, SR_CTAID.X ;  /* 0x00000000001f79c3 */ /* 0x000e620000002500 */
[----:B------:R-:W-:-:S05]  /*1120*/  CS2R.32 R91, SR_CgaSize ;  /* 0x00000000005b7805 */ /* 0x000fca0000008a00 */
[----:B------:R-:W-:-:S05]  /*1130*/  IMAD R91, R91, -0xa0, RZ ;  /* 0xffffff605b5b7824 */ /* 0x000fca00078e02ff */
[----:B--2---:R-:W-:-:S14]  /*1140*/  R2UR UR5, R91 ;  /* 0x000000005b0572ca */ /* 0x004fdc00000e0000 */
[----:B------:R-:W2:Y:S01]  /*1150*/  LDCU UR5, c[0x0][UR5+0x2b0] ;  /* 0x00005600050577ac */ /* 0x000ea20008000800 */
[----:B------:R-:W-:-:S05]  /*1160*/  CS2R.32 R91, SR_CgaSize ;  /* 0x00000000005b7805 */ /* 0x000fca0000008a00 */
[----:B------:R-:W-:-:S05]  /*1170*/  IMAD R91, R91, -0xa0, RZ ;  /* 0xffffff605b5b7824 */ /* 0x000fca00078e02ff */
[----:B------:R-:W-:-:S14]  /*1180*/  R2UR UR4, R91 ;  /* 0x000000005b0472ca */ /* 0x000fdc00000e0000 */
[----:B------:R-:W3:Y:S01]  /*1190*/  LDCU UR4, c[0x0][UR4+0x2b4] ;  /* 0x00005680040477ac */ /* 0x000ee20008000800 */
[----:B------:R-:W4:Y:S01]  /*11a0*/  S2UR UR32, SR_CTAID.Y ;  /* 0x00000000002079c3 */ /* 0x000f220000002600 */
[----:B------:R-:W-:-:S05]  /*11b0*/  CS2R.32 R91, SR_CgaSize ;  /* 0x00000000005b7805 */ /* 0x000fca0000008a00 */
[----:B------:R-:W-:-:S05]  /*11c0*/  IMAD R91, R91, -0xa0, RZ ;  /* 0xffffff605b5b7824 */ /* 0x000fca00078e02ff */
[----:B------:R-:W-:-:S14]  /*11d0*/  R2UR UR8, R91 ;  /* 0x000000005b0872ca */ /* 0x000fdc00000e0000 */
[----:B------:R-:W3:Y:S01]  /*11e0*/  LDCU UR8, c[0x0][UR8+0x2a0] ;  /* 0x00005400080877ac */ /* 0x000ee20008000800 */
[----:B------:R-:W-:-:S05]  /*11f0*/  CS2R.32 R91, SR_CgaSize ;  /* 0x00000000005b7805 */ /* 0x000fca0000008a00 */
[----:B------:R-:W-:-:S05]  /*1200*/  IMAD R91, R91, -0xa0, RZ ;  /* 0xffffff605b5b7824 */ /* 0x000fca00078e02ff */
[----:B------:R-:W-:-:S14]  /*1210*/  R2UR UR9, R91 ;  /* 0x000000005b0972ca */ /* 0x000fdc00000e0000 */
[----:B------:R-:W3:Y:S01]  /*1220*/  LDCU UR9, c[0x0][UR9+0x2a4] ;  /* 0x00005480090977ac */ /* 0x000ee20008000800 */
[----:B------:R-:W3:Y:S01]  /*1230*/  S2UR UR10, SR_CgaCtaId ;  /* 0x00000000000a79c3 */ /* 0x000ee20000008800 */
[----:B------:R-:W3:Y:S01]  /*1240*/  LDCU UR23, c[0x0][0xb24] ;  /* 0x00016480ff1777ac */ /* 0x000ee20008000800 */
[----:B------:R-:W3:Y:S01]  /*1250*/  LDCU UR40, c[0x0][0xb24] ;  /* 0x00016480ff2877ac */ /* 0x000ee20008000800 */
[----:B-1----:R-:W-:Y:S01]  /*1260*/  I2FP.F32.U32 R3, UR31 ;  /* 0x0000001f00037c45 */ /* 0x002fe20008201000 */
[----:B------:R-:W1:Y:S04]  /*1270*/  LDCU UR29, c[0x0][0xb30] ;  /* 0x00016600ff1d77ac */ /* 0x000e680008000800 */
[----:B--2---:R-:W-:Y:S01]  /*1280*/  FMUL R3, R3, UR5 ;  /* 0x0000000503037c20 */ /* 0x004fe20008400000 */
[----:B------:R-:W-:Y:S01]  /*1290*/  UMOV UR13, 0x11 ;  /* 0x00000011000d7882 */ /* 0x000fe20000000000 */
[----:B------:R-:W-:Y:S01]  /*12a0*/  UMOV UR14, 0x5 ;  /* 0x00000005000e7882 */ /* 0x000fe20000000000 */
[----:B----4-:R-:W-:-:S03]  /*12b0*/  I2FP.F32.U32 R2, UR32 ;  /* 0x0000002000027c45 */ /* 0x010fc60008201000 */
[----:B------:R-:W2:Y:S02]  /*12c0*/  F2I.U32.TRUNC.NTZ R3, R3 ;  /* 0x0000000300037305 */ /* 0x000ea4000020f000 */
[----:B---3--:R-:W-:Y:S01]  /*12d0*/  FMUL R2, R2, UR4 ;  /* 0x0000000402027c20 */ /* 0x008fe20008400000 */
[----:B------:R-:W-:Y:S02]  /*12e0*/  ULOP3.LUT UR4, UR10, 0x4, URZ, 0xc0, !UPT ;  /* 0x000000040a047892 */ /* 0x000fe4000f8ec0ff */
[----:B------:R-:W-:-:S03]  /*12f0*/  ULOP3.LUT UR7, UR10, 0x3, URZ, 0xc0, !UPT ;  /* 0x000000030a077892 */ /* 0x000fc6000f8ec0ff */
[----:B------:R-:W3:Y:S01]  /*1300*/  F2I.U32.TRUNC.NTZ R2, R2 ;  /* 0x0000000200027305 */ /* 0x000ee2000020f000 */
[----:B------:R-:W-:Y:S02]  /*1310*/  ULOP3.LUT UR4, UR4, 0x1, UR10, 0xf8, !UPT ;  /* 0x0000000104047892 */ /* 0x000fe4000f8ef80a */
[----:B------:R-:W-:Y:S02]  /*1320*/  UISETP.GT.U32.AND UP1, UPT, UR7, 0xffff, UPT ;  /* 0x0000ffff0700788c */ /* 0x000fe4000bf24070 */
[----:B------:R-:W-:Y:S01]  /*1330*/  UISETP.GT.U32.AND UP0, UPT, UR4, 0xffff, UPT ;  /* 0x0000ffff0400788c */ /* 0x000fe2000bf04070 */
[----:B--2---:R-:W-:Y:S01]  /*1340*/  R2UR UR5, R3 ;  /* 0x00000000030572ca */ /* 0x004fe200000e0000 */
[----:B------:R-:W-:Y:S01]  /*1350*/  USHF.R.U32.HI UR12, URZ, 0x1, UR10 ;  /* 0x00000001ff0c7899 */ /* 0x000fe2000801160a */
[----:B------:R-:W-:Y:S01]  /*1360*/  PRMT R3, RZ, 0x7610, R3 ;  /* 0x00007610ff037816 */ /* 0x000fe20000000003 */
[----:B------:R-:W-:Y:S02]  /*1370*/  USEL UR24, UR4, 0xffff, !UP0 ;  /* 0x0000ffff04187887 */ /* 0x000fe4000c000000 */
[----:B------:R-:W-:-:S02]  /*1380*/  USHF.R.U32.HI UR11, URZ, 0x2, UR10 ;  /* 0x00000002ff0b7899 */ /* 0x000fc4000801160a */
[----:B------:R-:W-:Y:S01]  /*1390*/  USHF.L.U32 UR30, UR10, 0x9, URZ ;  /* 0x000000090a1e7899 */ /* 0x000fe200080006ff */
[----:B---3--:R-:W-:Y:S01]  /*13a0*/  R2UR UR6, R2 ;  /* 0x00000000020672ca */ /* 0x008fe200000e0000 */
[----:B------:R-:W-:Y:S01]  /*13b0*/  USHF.L.U32 UR27, UR10, 0x8, URZ ;  /* 0x000000080a1b7899 */ /* 0x000fe200080006ff */
[----:B------:R-:W-:Y:S01]  /*13c0*/  PRMT R2, RZ, 0x7610, R2 ;  /* 0x00007610ff027816 */ /* 0x000fe20000000002 */
[----:B------:R-:W-:Y:S02]  /*13d0*/  USEL UR25, UR7, 0xffff, !UP1 ;  /* 0x0000ffff07197887 */ /* 0x000fe4000c800000 */
[----:B------:R-:W-:-:S04]  /*13e0*/  UIADD3 UR5, UPT, UPT, -UR5, URZ, URZ ;  /* 0x000000ff05057290 */ /* 0x000fc8000fffe1ff */
[----:B------:R-:W-:-:S04]  /*13f0*/  UIMAD UR5, UR8, UR5, UR31 ;  /* 0x00000005080572a4 */ /* 0x000fc8000f8e021f */
[----:B------:R-:W-:Y:S02]  /*1400*/  UIADD3 UR4, UPT, UPT, -UR6, URZ, URZ ;  /* 0x000000ff06047290 */ /* 0x000fe4000fffe1ff */
[----:B------:R-:W-:Y:S02]  /*1410*/  IMAD.U32 R91, RZ, RZ, UR5 ;  /* 0x00000005ff5b7e24 */ /* 0x000fe4000f8e00ff */
[----:B------:R-:W-:-:S06]  /*1420*/  UIMAD UR4, UR9, UR4, UR32 ;  /* 0x00000004090472a4 */ /* 0x000fcc000f8e0220 */
[----:B------:R-:W-:Y:S01]  /*1430*/  IMAD.U32 R90, RZ, RZ, UR4 ;  /* 0x00000004ff5a7e24 */ /* 0x000fe2000f8e00ff */
[----:B-1----:R-:W-:Y:S06]  /*1440*/  BRA.U UP6, `(.L_x_18) ;  /* 0x00000001066c7547 */ /* 0x002fec000b800000 */
[----:B------:R-:W-:Y:S02]  /*1450*/  R2UR UR15, R90 ;  /* 0x000000005a0f72ca */ /* 0x000fe400000e0000 */
[----:B------:R-:W-:-:S11]  /*1460*/  R2UR UR5, R91 ;  /* 0x000000005b0572ca */ /* 0x000fd600000e0000 */
[----:B------:R-:W-:Y:S02]  /*1470*/  UISETP.NE.AND UP0, UPT, UR15, URZ, UPT ;  /* 0x000000ff0f00728c */ /* 0x000fe4000bf05270 */
[----:B------:R-:W-:Y:S02]  /*1480*/  UISETP.NE.AND UP2, UPT, UR15, 0x1, UPT ;  /* 0x000000010f00788c */ /* 0x000fe4000bf45270 */
[----:B------:R-:W-:Y:S02]  /*1490*/  ULOP3.LUT UR4, UR5, 0x2, URZ, 0x3c, !UPT ;  /* 0x0000000205047892 */ /* 0x000fe4000f8e3cff */
[----:B------:R-:W-:Y:S02]  /*14a0*/  UISETP.GT.U32.AND UP4, UPT, UR5, 0x1, UP0 ;  /* 0x000000010500788c */ /* 0x000fe40008784070 */
[----:B------:R-:W-:Y:S02]  /*14b0*/  UISETP.GT.U32.AND UP3, UPT, UR5, 0x1, UP2 ;  /* 0x000000010500788c */ /* 0x000fe40009764070 */
[----:B------:R-:W-:-:S02]  /*14c0*/  UISETP.GT.U32.AND UP1, UPT, UR4, 0x1, UP0 ;  /* 0x000000010400788c */ /* 0x000fc40008724070 */
[----:B------:R-:W-:Y:S02]  /*14d0*/  ULOP3.LUT UR10, UR5, 0xfffffffe, URZ, 0xc0, !UPT ;  /* 0xfffffffe050a7892 */ /* 0x000fe4000f8ec0ff */
[----:B------:R-:W-:Y:S02]  /*14e0*/  UISETP.GT.U32.AND UP0, UPT, UR4, 0x1, UP2 ;  /* 0x000000010400788c */ /* 0x000fe40009704070 */
[----:B------:R-:W-:Y:S02]  /*14f0*/  USEL UR6, URZ, 0x1, UP4 ;  /* 0x00000001ff067887 */ /* 0x000fe4000a000000 */
[----:B------:R-:W-:Y:S02]  /*1500*/  USEL UR5, URZ, 0x10, UP3 ;  /* 0x00000010ff057887 */ /* 0x000fe40009800000 */
[----:B------:R-:W-:Y:S02]  /*1510*/  USEL UR4, URZ, 0x2, UP4 ;  /* 0x00000002ff047887 */ /* 0x000fe4000a000000 */
[----:B------:R-:W-:-:S02]  /*1520*/  USEL UR9, URZ, 0x20, UP3 ;  /* 0x00000020ff097887 */ /* 0x000fc40009800000 */
[----:B------:R-:W-:Y:S02]  /*1530*/  USEL UR8, URZ, 0x4, UP1 ;  /* 0x00000004ff087887 */ /* 0x000fe40008800000 */
[----:B------:R-:W-:Y:S02]  /*1540*/  UIADD3 UR4, UPT, UPT, UR4, UR5, UR6 ;  /* 0x0000000504047290 */ /* 0x000fe4000fffe006 */
[----:B------:R-:W-:Y:S02]  /*1550*/  USEL UR6, URZ, 0x8, UP1 ;  /* 0x00000008ff067887 */ /* 0x000fe40008800000 */
[----:B------:R-:W-:Y:S02]  /*1560*/  USEL UR7, URZ, 0x40, UP0 ;  /* 0x00000040ff077887 */ /* 0x000fe40008000000 */
[----:B------:R-:W-:Y:S02]  /*1570*/  UIADD3 UR5, UPT, UPT, UR8, UR9, UR4 ;  /* 0x0000000908057290 */ /* 0x000fe4000fffe004 */
[----:B------:R-:W-:-:S02]  /*1580*/  ULEA UR4, UR15, UR10, 0x2 ;  /* 0x0000000a0f047291 */ /* 0x000fc4000f8e10ff */
[----:B------:R-:W-:Y:S02]  /*1590*/  USEL UR8, URZ, 0x80, UP0 ;  /* 0x00000080ff087887 */ /* 0x000fe40008000000 */
[----:B------:R-:W-:-:S03]  /*15a0*/  UIADD3 UR5, UPT, UPT, UR6, UR7, UR5 ;  /* 0x0000000706057290 */ /* 0x000fc6000fffe005 */
[----:B------:R-:W-:Y:S01]  /*15b0*/  UMOV UR6, 0x3 ;  /* 0x0000000300067882 */ /* 0x000fe20000000000 */
[----:B------:R-:W-:Y:S02]  /*15c0*/  UIADD3 UR5, UPT, UPT, UR5, UR8, URZ ;  /* 0x0000000805057290 */ /* 0x000fe4000fffe0ff */
[----:B------:R-:W-:-:S04]  /*15d0*/  USHF.L.U32 UR4, UR6, UR4, URZ ;  /* 0x0000000406047299 */ /* 0x000fc800080006ff */
[----:B------:R-:W-:Y:S02]  /*15e0*/  IMAD.U32 R3, RZ, RZ, UR5 ;  /* 0x00000005ff037e24 */ /* 0x000fe4000f8e00ff */
[----:B------:R-:W-:-:S07]  /*15f0*/  IMAD.U32 R2, RZ, RZ, UR4 ;  /* 0x00000004ff027e24 */ /* 0x000fce000f8e00ff */
.L_x_18:
[----:B------:R-:W1:Y:S01]  /*1600*/  S2UR UR36, SR_CTAID.Z ;  /* 0x00000000002479c3 */ /* 0x000e620000002700 */
[----:B------:R-:W-:Y:S02]  /*1610*/  UISETP.GE.AND UP0, UPT, UR23, 0x1, UPT ;  /* 0x000000011700788c */ /* 0x000fe4000bf06270 */
[----:B------:R-:W-:Y:S02]  /*1620*/  ULOP3.LUT UR25, UR25, 0xffff, URZ, 0xc0, !UPT ;  /* 0x0000ffff19197892 */ /* 0x000fe4000f8ec0ff */
[----:B------:R-:W-:Y:S02]  /*1630*/  ULOP3.LUT UR24, UR24, 0xffff, URZ, 0xc0, !UPT ;  /* 0x0000ffff18187892 */ /* 0x000fe4000f8ec0ff */
[----:B------:R-:W-:Y:S02]  /*1640*/  UISETP.NE.AND UP3, UPT, UR22, 0x2, UPT ;  /* 0x000000021600788c */ /* 0x000fe4000bf65270 */
[----:B------:R-:W-:Y:S02]  /*1650*/  ULOP3.LUT UR48, UR12, 0x1, URZ, 0xc0, !UPT ;  /* 0x000000010c307892 */ /* 0x000fe4000f8ec0ff */
[----:B------:R-:W-:-:S02]  /*1660*/  ULOP3.LUT UR33, UR11, 0x1, URZ, 0xc0, !UPT ;  /* 0x000000010b217892 */ /* 0x000fc4000f8ec0ff */
[----:B------:R-:W-:Y:S02]  /*1670*/  ULOP3.LUT UR30, UR30, 0x800, URZ, 0xc0, !UPT ;  /* 0x000008001e1e7892 */ /* 0x000fe4000f8ec0ff */
[----:B------:R-:W-:Y:S02]  /*1680*/  ULOP3.LUT UR27, UR27, 0x200, URZ, 0xc0, !UPT ;  /* 0x000002001b1b7892 */ /* 0x000fe4000f8ec0ff */
[----:B------:R-:W-:Y:S02]  /*1690*/  USHF.L.U32 UR25, UR13, UR25, URZ ;  /* 0x000000190d197299 */ /* 0x000fe400080006ff */
[----:B------:R-:W-:Y:S01]  /*16a0*/  USHF.L.U32 UR24, UR14, UR24, URZ ;  /* 0x000000180e187299 */ /* 0x000fe200080006ff */
[----:B------:R-:W-:Y:S01]  /*16b0*/  UMOV UR26, UR31 ;  /* 0x0000001f001a7c82 */ /* 0x000fe20008000000 */
[----:B------:R-:W-:Y:S10]  /*16c0*/  BRA.U !UP0, `(.L_x_19) ;  /* 0x0000000108d47547 */ /* 0x000ff4000b800000 */
[----:B------:R-:W2:Y:S01]  /*16d0*/  LDCU.128 UR12, c[0x0][0xb10] ;  /* 0x00016200ff0c77ac */ /* 0x000ea20008000c00 */
[----:B------:R-:W3:Y:S01]  /*16e0*/  LDCU UR6, c[0x0][0x370] ;  /* 0x00006e00ff0677ac */ /* 0x000ee20008000800 */
[----:B------:R-:W4:Y:S01]  /*16f0*/  LDCU UR5, c[0x0][0x374] ;  /* 0x00006e80ff0577ac */ /* 0x000f220008000800 */
[----:B------:R-:W1:Y:S01]  /*1700*/  LDCU UR28, c[0x0][0xb0c] ;  /* 0x00016180ff1c77ac */ /* 0x000e620008000800 */
[----:B------:R-:W1:Y:S01]  /*1710*/  LDCU UR4, c[0x0][0xb20] ;  /* 0x00016400ff0477ac */ /* 0x000e620008000800 */
[----:B------:R-:W1:Y:S01]  /*1720*/  LDCU.64 UR8, c[0x0][0xb28] ;  /* 0x00016500ff0877ac */ /* 0x000e620008000a00 */
[----:B--2---:R-:W-:Y:S02]  /*1730*/  UISETP.NE.AND UP0, UPT, UR14, 0x1, UPT ;  /* 0x000000010e00788c */ /* 0x004fe4000bf05270 */
[----:B----4-:R-:W-:Y:S02]  /*1740*/  UIMAD.WIDE.U32 UR10, UR5, UR15, URZ ;  /* 0x0000000f050a72a5 */ /* 0x010fe4000f8e00ff */
[----:B---3--:R-:W-:-:S02]  /*1750*/  UIMAD.WIDE.U32 UR18, UR6, UR12, URZ ;  /* 0x0000000c061272a5 */ /* 0x008fc4000f8e00ff */
[----:B-1----:R-:W-:Y:S02]  /*1760*/  UISETP.NE.AND UP1, UPT, UR28, 0x1, UPT ;  /* 0x000000011c00788c */ /* 0x002fe4000bf25270 */
[----:B------:R-:W-:Y:S01]  /*1770*/  UISETP.NE.AND UP2, UPT, UR23, 0x1, UPT ;  /* 0x000000011700788c */ /* 0x000fe2000bf45270 */
[----:B------:R-:W-:Y:S02]  /*1780*/  UMOV UR10, UR11 ;  /* 0x0000000b000a7c82 */ /* 0x000fe40008000000 */
[----:B------:R-:W-:Y:S01]  /*1790*/  UMOV UR18, UR19 ;  /* 0x0000001300127c82 */ /* 0x000fe20008000000 */
[----:B------:R-:W-:Y:S02]  /*17a0*/  @UP0 USHF.R.U32.HI UR5, URZ, UR4, UR10 ;  /* 0x00000004ff050299 */ /* 0x000fe4000801160a */
[----:B------:R-:W-:Y:S02]  /*17b0*/  UIMAD.WIDE.U32 UR20, UR32, UR15, URZ ;  /* 0x0000000f201472a5 */ /* 0x000fe4000f8e00ff */
[----:B------:R-:W-:-:S02]  /*17c0*/  UIMAD.WIDE.U32 UR10, UR5, UR8, URZ ;  /* 0x00000008050a72a5 */ /* 0x000fc4000f8e00ff */
[----:B------:R-:W-:Y:S02]  /*17d0*/  @UP1 USHF.R.U32.HI UR6, URZ, UR13, UR18 ;  /* 0x0000000dff061299 */ /* 0x000fe40008011612 */
[----:B------:R-:W-:Y:S02]  /*17e0*/  UIMAD.WIDE.U32 UR16, UR31, UR12, URZ ;  /* 0x0000000c1f1072a5 */ /* 0x000fe4000f8e00ff */
[----:B------:R-:W-:Y:S01]  /*17f0*/  UIMAD.WIDE.U32 UR18, UR6, UR8, URZ ;  /* 0x00000008061272a5 */ /* 0x000fe2000f8e00ff */
[----:B------:R-:W-:Y:S01]  /*1800*/  UMOV UR20, UR21 ;  /* 0x0000001500147c82 */ /* 0x000fe20008000000 */
[----:B------:R-:W-:Y:S01]  /*1810*/  UMOV UR10, UR11 ;  /* 0x0000000b000a7c82 */ /* 0x000fe20008000000 */
[----:B------:R-:W-:Y:S02]  /*1820*/  USHF.R.U32.HI UR20, URZ, UR4, UR20 ;  /* 0x00000004ff147299 */ /* 0x000fe40008011614 */
[----:B------:R-:W-:Y:S02]  /*1830*/  @UP2 USHF.R.U32.HI UR5, URZ, UR9, UR10 ;  /* 0x00000009ff052299 */ /* 0x000fe4000801160a */
[----:B------:R-:W-:Y:S01]  /*1840*/  UMOV UR7, UR19 ;  /* 0x0000001300077c82 */ /* 0x000fe20008000000 */
[----:B------:R-:W-:Y:S01]  /*1850*/  UMOV UR16, UR17 ;  /* 0x0000001100107c82 */ /* 0x000fe20008000000 */
[----:B------:R-:W-:-:S02]  /*1860*/  @UP2 USHF.R.U32.HI UR6, URZ, UR9, UR7 ;  /* 0x00000009ff062299 */ /* 0x000fc40008011607 */
[----:B------:R-:W-:Y:S02]  /*1870*/  USHF.R.U32.HI UR16, URZ, UR13, UR16 ;  /* 0x0000000dff107299 */ /* 0x000fe40008011610 */
[----:B------:R-:W-:Y:S02]  /*1880*/  USEL UR4, UR32, UR20, !UP0 ;  /* 0x0000001420047287 */ /* 0x000fe4000c000000 */
[----:B------:R-:W-:Y:S02]  /*1890*/  UIMAD UR7, UR5, UR23, URZ ;  /* 0x00000017050772a4 */ /* 0x000fe4000f8e02ff */
[----:B------:R-:W-:Y:S02]  /*18a0*/  USEL UR5, UR31, UR16, !UP1 ;  /* 0x000000101f057287 */ /* 0x000fe4000c800000 */
[----:B------:R-:W-:Y:S02]  /*18b0*/  UIMAD UR12, UR6, UR23, URZ ;  /* 0x00000017060c72a4 */ /* 0x000fe4000f8e02ff */
[----:B------:R-:W-:-:S02]  /*18c0*/  UISETP.GE.AND UP0, UPT, UR4, UR7, UPT ;  /* 0x000000070400728c */ /* 0x000fc4000bf06270 */
[----:B------:R-:W-:Y:S02]  /*18d0*/  UIMAD.WIDE.U32 UR10, UR4, UR8, URZ ;  /* 0x00000008040a72a5 */ /* 0x000fe4000f8e00ff */
[----:B------:R-:W-:Y:S02]  /*18e0*/  UISETP.GE.OR UP0, UPT, UR5, UR12, UP0 ;  /* 0x0000000c0500728c */ /* 0x000fe40008706670 */
[----:B------:R-:W-:Y:S02]  /*18f0*/  UIMAD.WIDE.U32 UR12, UR5, UR8, URZ ;  /* 0x00000008050c72a5 */ /* 0x000fe4000f8e00ff */
[----:B------:R-:W-:Y:S01]  /*1900*/  UIADD3 UR10, UPT, UPT, -UR4, URZ, URZ ;  /* 0x000000ff040a7290 */ /* 0x000fe2000fffe1ff */
[----:B------:R-:W-:Y:S01]  /*1910*/  UMOV UR8, UR11 ;  /* 0x0000000b00087c82 */ /* 0x000fe20008000000 */
[----:B------:R-:W-:Y:S02]  /*1920*/  UIADD3 UR26, UPT, UPT, -UR5, URZ, URZ ;  /* 0x000000ff051a7290 */ /* 0x000fe4000fffe1ff */
[----:B------:R-:W-:-:S03]  /*1930*/  USHF.R.U32.HI UR8, URZ, UR9, UR8 ;  /* 0x00000009ff087299 */ /* 0x000fc60008011608 */
[----:B------:R-:W-:Y:S01]  /*1940*/  @!UP0 UMOV UR7, UR13 ;  /* 0x0000000d00078c82 */ /* 0x000fe20008000000 */
[----:B------:R-:W-:Y:S02]  /*1950*/  UIMAD UR32, UR14, UR10, UR32 ;  /* 0x0000000a0e2072a4 */ /* 0x000fe4000f8e0220 */
[----:B------:R-:W-:Y:S02]  /*1960*/  USEL UR8, UR4, UR8, !UP2 ;  /* 0x0000000804087287 */ /* 0x000fe4000d000000 */
[----:B------:R-:W-:Y:S02]  /*1970*/  @!UP0 USHF.R.U32.HI UR7, URZ, UR9, UR7 ;  /* 0x00000009ff078299 */ /* 0x000fe40008011607 */
[----:B------:R-:W-:Y:S02]  /*1980*/  UIADD3 UR9, UPT, UPT, -UR8, URZ, URZ ;  /* 0x000000ff08097290 */ /* 0x000fe4000fffe1ff */
[----:B------:R-:W-:Y:S02]  /*1990*/  @!UP0 USEL UR7, UR5, UR7, !UP2 ;  /* 0x0000000705078287 */ /* 0x000fe4000d000000 */
[----:B------:R-:W-:-:S02]  /*19a0*/  UIMAD UR9, UR23, UR9, UR4 ;  /* 0x00000009170972a4 */ /* 0x000fc4000f8e0204 */
[----:B------:R-:W-:Y:S02]  /*19b0*/  @!UP0 UIADD3 UR8, UPT, UPT, UR8, -UR7, URZ ;  /* 0x8000000708088290 */ /* 0x000fe4000fffe0ff */
[----:B------:R-:W-:Y:S02]  /*19c0*/  @!UP0 UIMAD UR6, UR9, UR6, UR7 ;  /* 0x00000006090682a4 */ /* 0x000fe4000f8e0207 */
[----:B------:R-:W-:Y:S02]  /*19d0*/  @!UP0 UIMAD UR4, UR8, UR23, UR5 ;  /* 0x00000017080482a4 */ /* 0x000fe4000f8e0205 */
[----:B------:R-:W-:Y:S02]  /*19e0*/  UIMAD UR26, UR28, UR26, UR31 ;  /* 0x0000001a1c1a72a4 */ /* 0x000fe4000f8e021f */
[----:B------:R-:W-:Y:S01]  /*19f0*/  UIMAD UR32, UR4, UR14, UR32 ;  /* 0x0000000e042072a4 */ /* 0x000fe2000f8e0220 */
[----:B------:R-:W-:Y:S02]  /*1a00*/  @!UP0 UMOV UR5, UR6 ;  /* 0x0000000600058c82 */ /* 0x000fe40008000000 */
[----:B------:R-:W-:-:S12]  /*1a10*/  UIMAD UR26, UR5, UR28, UR26 ;  /* 0x0000001c051a72a4 */ /* 0x000fd8000f8e021a */
.L_x_19:
[----:B------:R-:W-:-:S09]  /*1a20*/  UISETP.NE.AND UP0, UPT, UR29, 0x1, UPT ;  /* 0x000000011d00788c */ /* 0x000fd2000bf05270 */
[----:B------:R-:W-:Y:S05]  /*1a30*/  BRA.U UP0, `(.L_x_20) ;  /* 0x0000000100447547 */ /* 0x000fea000b800000 */
[----:B------:R-:W2:Y:S01]  /*1a40*/  LDCU.128 UR8, c[0x0][0xb10] ;  /* 0x00016200ff0877ac */ /* 0x000ea20008000c00 */
[----:B------:R-:W3:Y:S01]  /*1a50*/  LDCU UR12, c[0x0][0xb0c] ;  /* 0x00016180ff0c77ac */ /* 0x000ee20008000800 */
[----:B------:R-:W4:Y:S01]  /*1a60*/  LDCU UR13, c[0x0][0xb20] ;  /* 0x00016400ff0d77ac */ /* 0x000f220008000800 */
[----:B--2---:R-:W-:Y:S02]  /*1a70*/  UIMAD.WIDE.U32 UR6, UR26, UR8, URZ ;  /* 0x000000081a0672a5 */ /* 0x004fe4000f8e00ff */
[----:B------:R-:W-:Y:S02]  /*1a80*/  UIMAD.WIDE.U32 UR4, UR32, UR11, URZ ;  /* 0x0000000b200472a5 */ /* 0x000fe4000f8e00ff */
[----:B---3--:R-:W-:Y:S02]  /*1a90*/  UISETP.NE.AND UP1, UPT, UR12, 0x1, UPT ;  /* 0x000000010c00788c */ /* 0x008fe4000bf25270 */
[----:B------:R-:W-:Y:S01]  /*1aa0*/  UISETP.NE.AND UP0, UPT, UR10, 0x1, UPT ;  /* 0x000000010a00788c */ /* 0x000fe2000bf05270 */
[----:B------:R-:W-:-:S02]  /*1ab0*/  UMOV UR6, UR7 ;  /* 0x0000000700067c82 */ /* 0x000fc40008000000 */
[----:B------:R-:W-:Y:S01]  /*1ac0*/  UMOV UR4, UR5 ;  /* 0x0000000500047c82 */ /* 0x000fe20008000000 */
[----:B------:R-:W-:Y:S02]  /*1ad0*/  USHF.R.U32.HI UR6, URZ, UR9, UR6 ;  /* 0x00000009ff067299 */ /* 0x000fe40008011606 */
[----:B----4-:R-:W-:Y:S02]  /*1ae0*/  USHF.R.U32.HI UR4, URZ, UR13, UR4 ;  /* 0x0000000dff047299 */ /* 0x010fe40008011604 */
[----:B------:R-:W-:Y:S02]  /*1af0*/  USEL UR5, UR26, UR6, !UP1 ;  /* 0x000000061a057287 */ /* 0x000fe4000c800000 */
[----:B------:R-:W-:-:S04]  /*1b00*/  USEL UR4, UR32, UR4, !UP0 ;  /* 0x0000000420047287 */ /* 0x000fc8000c000000 */
[----:B------:R-:W-:Y:S02]  /*1b10*/  UIADD3 UR6, UPT, UPT, -UR4, UR5, URZ ;  /* 0x0000000504067290 */ /* 0x000fe4000fffe1ff */
[----:B------:R-:W-:Y:S02]  /*1b20*/  UIADD3 UR4, UPT, UPT, UR4, -UR5, URZ ;  /* 0x8000000504047290 */ /* 0x000fe4000fffe0ff */
[----:B------:R-:W-:Y:S02]  /*1b30*/  UIMAD UR32, UR6, UR10, UR32 ;  /* 0x0000000a062072a4 */ /* 0x000fe4000f8e0220 */
[----:B------:R-:W-:-:S12]  /*1b40*/  UIMAD UR26, UR4, UR12, UR26 ;  /* 0x0000000c041a72a4 */ /* 0x000fd8000f8e021a */
.L_x_20:
[----:B------:R-:W-:-:S09]  /*1b50*/  UISETP.EQ.U32.AND UP0, UPT, UR38, 0x1, UPT ;  /* 0x000000012600788c */ /* 0x000fd2000bf02070 */
[----:B------:R-:W-:Y:S05]  /*1b60*/  BRA.U !UP0, `(.L_x_21) ;  /* 0x00000001080c7547 */ /* 0x000fea000b800000 */
[----:B------:R-:W-:Y:S01]  /*1b70*/  UCGABAR_WAIT ;  /* 0x0000000000007dc7 */ /* 0x000fe20008000000 */
[----:B------:R-:W-:Y:S01]  /*1b80*/  CCTL.IVALL ;  /* 0x00000000ff00798f */ /* 0x000fe20002000000 */
[----:B------:R-:W-:Y:S05]  /*1b90*/  BRA `(.L_x_22) ;  /* 0x0000000000047947 */ /* 0x000fea0003800000 */
.L_x_21:
[----:B------:R-:W-:Y:S06]  /*1ba0*/  BAR.SYNC.DEFER_BLOCKING 0x0 ;  /* 0x0000000000007b1d */ /* 0x000fec0000010000 */
.L_x_22:
[----:B------:R-:W-:Y:S05]  /*1bb0*/  BRA.U UP3, `(.L_x_23) ;  /* 0x0000001d03447547 */ /* 0x000fea000b800000 */
[----:B------:R-:W2:Y:S01]  /*1bc0*/  S2UR UR4, SR_CgaCtaId ;  /* 0x00000000000479c3 */ /* 0x000ea20000008800 */
[----:B------:R-:W3:Y:S01]  /*1bd0*/  LDCU UR7, c[0x0][0x38c] ;  /* 0x00007180ff0777ac */ /* 0x000ee20008000800 */
[----:B------:R-:W-:Y:S01]  /*1be0*/  PLOP3.LUT P1, PT, PT, PT, UP5, 0x80, 0x8 ;  /* 0x000000000008781c */ /* 0x000fe20003f2f058 */
[----:B------:R-:W-:Y:S01]  /*1bf0*/  IMAD.MOV.U32 R12, RZ, RZ, 0x1 ;  /* 0x00000001ff0c7424 */ /* 0x000fe200078e00ff */
[----:B------:R-:W-:Y:S01]  /*1c00*/  ISETP.NE.AND P2, PT, R0, RZ, P3 ;  /* 0x000000ff0000720c */ /* 0x000fe20001f45270 */
[----:B------:R-:W-:Y:S01]  /*1c10*/  UMOV UR13, 0x400 ;  /* 0x00000400000d7882 */ /* 0x000fe20000000000 */
[----:B------:R-:W-:Y:S01]  /*1c20*/  UISETP.NE.AND UP0, UPT, UR22, URZ, UPT ;  /* 0x000000ff1600728c */ /* 0x000fe2000bf05270 */
[----:B------:R-:W-:Y:S01]  /*1c30*/  PLOP3.LUT P1, PT, P1, PT, PT, 0x8, 0x80 ;  /* 0x000000000080781c */ /* 0x000fe20000f2e170 */
[----:B------:R-:W-:Y:S01]  /*1c40*/  USHF.L.U32 UR6, UR31, 0x5, URZ ;  /* 0x000000051f067899 */ /* 0x000fe200080006ff */
[----:B------:R-:W-:Y:S01]  /*1c50*/  CS2R R10, SRZ ;  /* 0x00000000000a7805 */ /* 0x000fe2000001ff00 */
[----:B------:R-:W-:Y:S01]  /*1c60*/  USEL UR21, UR37, 0x2, UP0 ;  /* 0x0000000225157887 */ /* 0x000fe20008000000 */
[----:B------:R-:W-:Y:S01]  /*1c70*/  IMAD.MOV.U32 R9, RZ, RZ, RZ ;  /* 0x000000ffff097224 */ /* 0x000fe200078e00ff */
[----:B------:R-:W-:Y:S01]  /*1c80*/  USHF.L.U32 UR47, UR31, 0x7, URZ ;  /* 0x000000071f2f7899 */ /* 0x000fe200080006ff */
[----:B------:R-:W-:Y:S01]  /*1c90*/  IMAD.MOV.U32 R8, RZ, RZ, 0x1 ;  /* 0x00000001ff087424 */ /* 0x000fe200078e00ff */
[----:B------:R-:W4:Y:S02]  /*1ca0*/  LDCU UR43, c[0x0][0x370] ;  /* 0x00006e00ff2b77ac */ /* 0x000f240008000800 */
[----:B------:R-:W-:-:S02]  /*1cb0*/  ULOP3.LUT UR47, UR47, 0x80, URZ, 0xc0, !UPT ;  /* 0x000000802f2f7892 */ /* 0x000fc4000f8ec0ff */
[----:B---3--:R-:W-:Y:S02]  /*1cc0*/  UIADD3 UR5, UPT, UPT, UR7, 0x1f, URZ ;  /* 0x0000001f07057890 */ /* 0x008fe4000fffe0ff */
[----:B------:R-:W-:Y:S02]  /*1cd0*/  UIADD3 UR50, UPT, UPT, UR7, 0x3e, URZ ;  /* 0x0000003e07327890 */ /* 0x000fe4000fffe0ff */
[----:B--2---:R-:W-:Y:S02]  /*1ce0*/  ULEA UR13, UR4, UR13, 0x18 ;  /* 0x0000000d040d7291 */ /* 0x004fe4000f8ec0ff */
[----:B------:R-:W-:Y:S02]  /*1cf0*/  USHF.R.S32.HI UR4, URZ, 0x1f, UR5 ;  /* 0x0000001fff047899 */ /* 0x000fe40008011405 */
[----:B------:R-:W-:Y:S02]  /*1d00*/  UIADD3 UR7, UPT, UPT, UR7, -0x1, URZ ;  /* 0xffffffff07077890 */ /* 0x000fe4000fffe0ff */
[----:B------:R-:W-:-:S02]  /*1d10*/  ULEA.HI UR4, UR4, UR5, URZ, 0x5 ;  /* 0x0000000504047291 */ /* 0x000fc4000f8f28ff */
[----:B------:R-:W-:Y:S02]  /*1d20*/  UISETP.GE.U32.AND UP1, UPT, UR7, -0x3f, UPT ;  /* 0xffffffc10700788c */ /* 0x000fe4000bf26070 */
[----:B------:R-:W-:Y:S02]  /*1d30*/  USHF.R.S32.HI UR45, URZ, 0x5, UR4 ;  /* 0x00000005ff2d7899 */ /* 0x000fe40008011404 */
[----:B------:R-:W-:Y:S02]  /*1d40*/  ULOP3.LUT UR5, UR6, 0x20, URZ, 0xc0, !UPT ;  /* 0x0000002006057892 */ /* 0x000fe4000f8ec0ff */
[----:B------:R-:W-:Y:S02]  /*1d50*/  UISETP.LT.U32.AND UP0, UPT, UR45, 0x14, UPT ;  /* 0x000000142d00788c */ /* 0x000fe4000bf01070 */
[----:B------:R-:W-:Y:S02]  /*1d60*/  ULEA UR38, UR30, UR13, 0x1 ;  /* 0x0000000d1e267291 */ /* 0x000fe4000f8e08ff */
[----:B------:R-:W-:-:S02]  /*1d70*/  USEL UR44, UR45, 0x14, UP0 ;  /* 0x000000142d2c7887 */ /* 0x000fc40008000000 */
[----:B------:R-:W-:Y:S02]  /*1d80*/  ULEA UR37, UR27, UR13, 0x1 ;  /* 0x0000000d1b257291 */ /* 0x000fe4000f8e08ff */
[----:B------:R-:W-:Y:S02]  /*1d90*/  UIADD3 UR4, UPT, UPT, UR44, -0x1, URZ ;  /* 0xffffffff2c047890 */ /* 0x000fe4000fffe0ff */
[----:B------:R-:W-:Y:S01]  /*1da0*/  @UP1 UIADD3 UR4, UPT, UPT, UR44, URZ, URZ ;  /* 0x000000ff2c041290 */ /* 0x000fe2000fffe0ff */
[----:B------:R-:W2:Y:S01]  /*1db0*/  LDCU.64 UR28, c[0x0][0x348] ;  /* 0x00006900ff1c77ac */ /* 0x000ea20008000a00 */
[----:B------:R-:W3:Y:S01]  /*1dc0*/  LDCU UR42, c[0x0][0x374] ;  /* 0x00006e80ff2a77ac */ /* 0x000ee20008000800 */
[----:B------:R-:W-:Y:S02]  /*1dd0*/  ULEA UR48, UR48, UR5, 0x4 ;  /* 0x0000000530307291 */ /* 0x000fe4000f8e20ff */
[----:B------:R-:W-:Y:S02]  /*1de0*/  ULEA UR47, UR33, UR47, 0x6 ;  /* 0x0000002f212f7291 */ /* 0x000fe4000f8e30ff */
[----:B------:R-:W-:-:S02]  /*1df0*/  UIADD3 UR38, UPT, UPT, UR38, 0x6600, URZ ;  /* 0x0000660026267890 */ /* 0x000fc4000fffe0ff */
[----:B------:R-:W-:Y:S02]  /*1e00*/  UIADD3 UR37, UPT, UPT, UR37, 0x2e600, URZ ;  /* 0x0002e60025257890 */ /* 0x000fe4000fffe0ff */
[----:B------:R-:W-:Y:S02]  /*1e10*/  UIADD3 UR49, UPT, UPT, UR45, -UR44, URZ ;  /* 0x8000002c2d317290 */ /* 0x000fe4000fffe0ff */
[----:B------:R-:W-:Y:S02]  /*1e20*/  UIADD3 UR31, UPT, UPT, UR4, 0x1, URZ ;  /* 0x00000001041f7890 */ /* 0x000fe4000fffe0ff */
[----:B------:R-:W-:Y:S01]  /*1e30*/  UIADD3 UR46, UPT, UPT, -UR4, URZ, URZ ;  /* 0x000000ff042e7290 */ /* 0x000fe2000fffe1ff */
[----:B----4-:R-:W-:-:S11]  /*1e40*/  UMOV UR6, URZ ;  /* 0x000000ff00067c82 */ /* 0x010fd60008000000 */
.L_x_43:
[----:B------:R-:W4:Y:S02]  /*1e50*/  S2UR UR4, SR_CgaCtaId ;  /* 0x00000000000479c3 */ /* 0x000f240000008800 */
[----:B----4-:R-:W-:-:S09]  /*1e60*/  UISETP.NE.AND UP0, UPT, UR4, URZ, UPT ;  /* 0x000000ff0400728c */ /* 0x010fd2000bf05270 */
[----:B-1----:R-:W-:Y:S05]  /*1e70*/  BRA.U UP0, `(.L_x_24) ;  /* 0x0000000100287547 */ /* 0x002fea000b800000 */
[----:B------:R-:W-:Y:S02]  /*1e80*/  LEA R0, R9, UR13, 0x3 ;  /* 0x0000000d09007c11 */ /* 0x000fe4000f8e18ff */
[----:B------:R-:W-:-:S04]  /*1e90*/  SHF.L.U32 R3, R8, 0x1f, RZ ;  /* 0x0000001f08037819 */ /* 0x000fc800000006ff */
[----:B------:R-:W4:Y:S02]  /*1ea0*/  SYNCS.PHASECHK.TRANS64.TRYWAIT P0, [R0+URZ+0x1f0], R3 ;  /* 0x0001f003000075a7 */ /* 0x000f2400080011ff */
[----:B----4-:R-:W-:Y:S05]  /*1eb0*/  @!P0 BRA `(.L_x_25) ;  /* 0x0000007000108947 */ /* 0x010fea0003800000 */
.L_x_150:
[----:B------:R1:W-:Y:S01]  /*1ec0*/  SYNCS.ARRIVE.TRANS64.A1T0 RZ, [R0+URZ+0x1e0], RZ ;  /* 0x0001e0ff00ff79a7 */ /* 0x0003e200081000ff */
[----:B------:R-:W-:-:S05]  /*1ed0*/  VIADD R9, R9, 0x1 ;  /* 0x0000000109097836 */ /* 0x000fca0000000000 */
[----:B------:R-:W-:-:S04]  /*1ee0*/  ISETP.NE.AND P0, PT, R9, 0x2, PT ;  /* 0x000000020900780c */ /* 0x000fc80003f05270 */
[----:B----4-:R-:W-:Y:S02]  /*1ef0*/  SEL R3, RZ, 0x1, P0 ;  /* 0x00000001ff037807 */ /* 0x010fe40000000000 */
[----:B------:R-:W-:Y:S02]  /*1f00*/  SEL R9, R9, RZ, P0 ;  /* 0x000000ff09097207 */ /* 0x000fe40000000000 */
[----:B------:R-:W-:-:S07]  /*1f10*/  LOP3.LUT R8, R8, R3, RZ, 0x3c, !PT ;  /* 0x0000000308087212 */ /* 0x000fce00078e3cff */
.L_x_24:
[----:B------:R-:W-:Y:S01]  /*1f20*/  ULEA UR4, UR6, UR13, 0x3 ;  /* 0x0000000d06047291 */ /* 0x000fe2000f8e18ff */
[----:B-1----:R-:W-:Y:S01]  /*1f30*/  SHF.L.U32 R0, R12, 0x1f, RZ ;  /* 0x0000001f0c007819 */ /* 0x002fe200000006ff */
[----:B------:R-:W-:Y:S02]  /*1f40*/  UISETP.GE.U32.AND UP0, UPT, UR50, 0x3f, UPT ;  /* 0x0000003f3200788c */ /* 0x000fe4000bf06070 */
[----:B------:R-:W-:Y:S01]  /*1f50*/  ULEA UR11, UR32, UR48, 0x6 ;  /* 0x00000030200b7291 */ /* 0x000fe2000f8e30ff */
[----:B------:R-:W-:-:S04]  /*1f60*/  UMOV UR7, URZ ;  /* 0x000000ff00077c82 */ /* 0x000fc80008000000 */
[----:B------:R1:W4:Y:S01]  /*1f70*/  SYNCS.PHASECHK.TRANS64.TRYWAIT P0, [UR4+0xa0], R0 ;  /* 0x0000a000ff0075a7 */ /* 0x0003220008001104 */
[----:B------:R-:W-:-:S04]  /*1f80*/  ULEA.HI UR4, UR26, UR26, URZ, 0x1 ;  /* 0x0000001a1a047291 */ /* 0x000fc8000f8f08ff */
[----:B------:R-:W-:-:S04]  /*1f90*/  USHF.L.U32 UR4, UR4, 0x7, URZ ;  /* 0x0000000704047899 */ /* 0x000fc800080006ff */
[----:B------:R-:W-:-:S04]  /*1fa0*/  ULOP3.LUT UR35, UR4, 0xffffff00, URZ, 0xc0, !UPT ;  /* 0xffffff0004237892 */ /* 0x000fc8000f8ec0ff */
[----:B------:R-:W-:Y:S01]  /*1fb0*/  UIADD3 UR35, UPT, UPT, UR47, UR35, URZ ;  /* 0x000000232f237290 */ /* 0x000fe2000fffe0ff */
[----:B------:R-:W-:Y:S11]  /*1fc0*/  BRA.U !UP0, `(.L_x_26) ;  /* 0x0000000108d07547 */ /* 0x000ff6000b800000 */
[----:B------:R-:W-:Y:S01]  /*1fd0*/  UMOV UR17, UR46 ;  /* 0x0000002e00117c82 */ /* 0x000fe20008000000 */
[----:B------:R-:W-:Y:S01]  /*1fe0*/  UMOV UR4, UR6 ;  /* 0x0000000600047c82 */ /* 0x000fe20008000000 */
[----:B------:R-:W-:-:S05]  /*1ff0*/  UMOV UR34, URZ ;  /* 0x000000ff00227c82 */ /* 0x000fca0008000000 */
.L_x_32:
[----:B------:R-:W-:Y:S01]  /*2000*/  ULEA UR33, UR4, UR13, 0x3 ;  /* 0x0000000d04217291 */ /* 0x000fe2000f8e18ff */
[----:B------:R-:W-:Y:S01]  /*2010*/  @P3 MOV R2, 0x5000 ;  /* 0x0000500000023802 */ /* 0x000fe20000000f00 */
[----:B--2-4-:R-:W-:Y:S10]  /*2020*/  @P0 BRA `(.L_x_27) ;  /* 0x00000000000c0947 */ /* 0x014ff40003800000 */
[----:B------:R-:W-:-:S04]  /*2030*/  SHF.L.U32 R3, R12, 0x1f, RZ ;  /* 0x0000001f0c037819 */ /* 0x000fc800000006ff */
[----:B------:R-:W4:Y:S02]  /*2040*/  SYNCS.PHASECHK.TRANS64.TRYWAIT P0, [UR33+0xa0], R3 ;  /* 0x0000a003ff0075a7 */ /* 0x000f240008001121 */
[----:B----4-:R-:W-:Y:S05]  /*2050*/  @!P0 BRA `(.L_x_28) ;  /* 0x0000006c00bc8947 */ /* 0x010fea0003800000 */
.L_x_27:
[----:B------:R4:W-:Y:S01]  /*2060*/  @P3 SYNCS.ARRIVE.TRANS64 RZ, [UR33], R2 ;  /* 0x00000002ffff39a7 */ /* 0x0009e20008000021 */
[----:B------:R-:W-:Y:S02]  /*2070*/  ULOP3.LUT UR5, UR21, 0x2, URZ, 0xfc, !UPT ;  /* 0x0000000215057892 */ /* 0x000fe4000f8efcff */
[----:B------:R-:W-:Y:S02]  /*2080*/  UIADD3 UR17, UPT, UPT, UR17, 0x1, URZ ;  /* 0x0000000111117890 */ /* 0x000fe4000fffe0ff */
[----:B------:R-:W-:Y:S02]  /*2090*/  UISETP.NE.AND UP0, UPT, UR5, 0x2, UPT ;  /* 0x000000020500788c */ /* 0x000fe4000bf05270 */
[----:B------:R-:W-:-:S07]  /*20a0*/  UISETP.NE.AND UP2, UPT, UR17, 0x1, UPT ;  /* 0x000000011100788c */ /* 0x000fce000bf45270 */
[----:B------:R-:W-:Y:S05]  /*20b0*/  BRA.U UP0, `(.L_x_29) ;  /* 0x0000000100047547 */ /* 0x000fea000b800000 */
[----:B--23--:R-:W-:Y:S05]  /*20c0*/  BPT.TRAP 0x1 ;  /* 0x000000040000795c */ /* 0x00cfea0000300000 */
.L_x_29:
[----:B------:R-:W-:Y:S04]  /*20d0*/  BSSY.RECONVERGENT B0, `(.L_x_30) ;  /* 0x0000003000007945 */ /* 0x000fe80003800200 */
[----:B------:R-:W-:Y:S05]  /*20e0*/  @!P2 BRA `(.L_x_31) ;  /* 0x000000000004a947 */ /* 0x000fea0003800000 */
[----:B--23--:R-:W-:Y:S05]  /*20f0*/  BPT.TRAP 0x1 ;  /* 0x000000040000795c */ /* 0x00cfea0000300000 */
.L_x_31:
[----:B--23--:R-:W-:Y:S05]  /*2100*/  BSYNC.RECONVERGENT B0 ;  /* 0x0000000000007941 */ /* 0x00cfea0003800200 */
.L_x_30:
[----:B------:R-:W-:Y:S02]  /*2110*/  UIADD3 UR5, UPT, UPT, UR4, 0x1, URZ ;  /* 0x0000000104057890 */ /* 0x000fe4000fffe0ff */
[----:B------:R-:W-:Y:S02]  /*2120*/  ULEA UR32, UR4, UR30, 0xc ;  /* 0x0000001e04207291 */ /* 0x000fe4000f8e60ff */
[----:B------:R-:W-:Y:S02]  /*2130*/  UISETP.NE.AND UP0, UPT, UR5, 0x14, UPT ;  /* 0x000000140500788c */ /* 0x000fe4000bf05270 */
[----:B------:R-:W-:Y:S02]  /*2140*/  UIADD3 UR14, UP1, UPT, UR28, 0x80, URZ ;  /* 0x000000801c0e7890 */ /* 0x000fe4000ff3e0ff */
[----:B------:R-:W-:Y:S02]  /*2150*/  USEL UR7, URZ, 0x1, UP0 ;  /* 0x00000001ff077887 */ /* 0x000fe40008000000 */
[----:B------:R-:W-:-:S02]  /*2160*/  USEL UR6, UR5, URZ, UP0 ;  /* 0x000000ff05067287 */ /* 0x000fc40008000000 */
[----:B------:R-:W-:Y:S02]  /*2170*/  ULEA UR32, UR32, UR13, 0x1 ;  /* 0x0000000d20207291 */ /* 0x000fe4000f8e08ff */
[----:B------:R-:W-:Y:S01]  /*2180*/  ULEA UR5, UR6, UR13, 0x3 ;  /* 0x0000000d06057291 */ /* 0x000fe2000f8e18ff */
[----:B------:R-:W-:Y:S01]  /*2190*/  LOP3.LUT R12, R12, UR7, RZ, 0x3c, !PT ;  /* 0x000000070c0c7c12 */ /* 0x000fe2000f8e3cff */
[----:B------:R-:W-:Y:S02]  /*21a0*/  ULOP3.LUT UR33, UR33, 0xfefffff8, URZ, 0xc0, !UPT ;  /* 0xfefffff821217892 */ /* 0x000fe4000f8ec0ff */
[----:B------:R-:W-:Y:S01]  /*21b0*/  UIADD3.X UR15, UPT, UPT, URZ, UR29, URZ, UP1, !UPT ;  /* 0x0000001dff0f7290 */ /* 0x000fe20008ffe4ff */
[----:B-1----:R-:W-:Y:S01]  /*21c0*/  SHF.L.U32 R0, R12, 0x1f, RZ ;  /* 0x0000001f0c007819 */ /* 0x002fe200000006ff */
[----:B------:R-:W-:Y:S02]  /*21d0*/  UIADD3 UR32, UPT, UPT, UR32, 0x6600, URZ ;  /* 0x0000660020207890 */ /* 0x000fe4000fffe0ff */
[----:B------:R-:W-:Y:S01]  /*21e0*/  UPRMT UR16, URZ, 0x5410, UR25 ;  /* 0x00005410ff107896 */ /* 0x000fe20008000019 */
[----:B------:R1:W2:Y:S01]  /*21f0*/  SYNCS.PHASECHK.TRANS64.TRYWAIT P0, [UR5+0xa0], R0 ;  /* 0x0000a000ff0075a7 */ /* 0x0002a20008001105 */
[----:B------:R-:W-:-:S02]  /*2200*/  ULEA UR5, UR4, UR27, 0xa ;  /* 0x0000001b04057291 */ /* 0x000fc4000f8e50ff */
[----:B------:R-:W-:Y:S02]  /*2210*/  UIADD3 UR4, UP0, UPT, UR28, 0x180, URZ ;  /* 0x000001801c047890 */ /* 0x000fe4000ff1e0ff */
[----:B------:R-:W-:Y:S02]  /*2220*/  ULEA UR5, UR5, UR13, 0x1 ;  /* 0x0000000d05057291 */ /* 0x000fe4000f8e08ff */
[----:B------:R-:W-:Y:S02]  /*2230*/  UPRMT UR7, URZ, 0x5410, UR24 ;  /* 0x00005410ff077896 */ /* 0x000fe40008000018 */
[----:B------:R-:W-:Y:S02]  /*2240*/  UIADD3 UR8, UPT, UPT, UR5, 0x2e600, URZ ;  /* 0x0002e60005087890 */ /* 0x000fe4000fffe0ff */
[----:B------:R-:W-:Y:S01]  /*2250*/  UIADD3.X UR5, UPT, UPT, URZ, UR29, URZ, UP0, !UPT ;  /* 0x0000001dff057290 */ /* 0x000fe200087fe4ff */
[----:B------:R-:W-:Y:S01]  /*2260*/  UMOV UR18, 0x0 ;  /* 0x0000000000127882 */ /* 0x000fe20000000000 */
[----:B------:R-:W-:Y:S01]  /*2270*/  UMOV UR19, 0x10000000 ;  /* 0x1000000000137882 */ /* 0x000fe20000000000 */
[----:B------:R-:W-:Y:S01]  /*2280*/  UMOV UR10, UR34 ;  /* 0x00000022000a7c82 */ /* 0x000fe20008000000 */
[----:B------:R-:W-:Y:S01]  /*2290*/  UMOV UR12, UR36 ;  /* 0x00000024000c7c82 */ /* 0x000fe20008000000 */
[----:B------:R-:W-:Y:S01]  /*22a0*/  UMOV UR9, UR33 ;  /* 0x0000002100097c82 */ /* 0x000fe20008000000 */
[----:B------:R3:W-:Y:S03]  /*22b0*/  UTMALDG.3D.MULTICAST.2CTA [UR32], [UR14], UR16, desc[UR18] ;  /* 0x000012200e0073b4 */ /* 0x0007e60008211810 */
[----:B------:R4:W-:Y:S01]  /*22c0*/  UTMALDG.3D.MULTICAST.2CTA [UR8], [UR4], UR7, desc[UR18] ;  /* 0x00001208040073b4 */ /* 0x0009e20008211807 */
[----:B---3--:R-:W-:Y:S01]  /*22d0*/  UIADD3 UR34, UPT, UPT, UR34, 0x20, URZ ;  /* 0x0000002022227890 */ /* 0x008fe2000fffe0ff */
[----:B----4-:R-:W-:Y:S01]  /*22e0*/  UMOV UR7, UR31 ;  /* 0x0000001f00077c82 */ /* 0x010fe20008000000 */
[----:B------:R-:W-:Y:S01]  /*22f0*/  UMOV UR4, UR6 ;  /* 0x0000000600047c82 */ /* 0x000fe20008000000 */
[----:B-1----:R-:W-:Y:S09]  /*2300*/  BRA.U UP2, `(.L_x_32) ;  /* 0xfffffffd023c7547 */ /* 0x002ff2000b83ffff */
.L_x_26:
[----:B------:R-:W-:Y:S01]  /*2310*/  ULEA UR4, UR6, UR13, 0x3 ;  /* 0x0000000d06047291 */ /* 0x000fe2000f8e18ff */
[----:B-1----:R-:W-:Y:S01]  /*2320*/  SHF.L.U32 R0, R12, 0x1f, RZ ;  /* 0x0000001f0c007819 */ /* 0x002fe200000006ff */
[----:B------:R-:W-:Y:S01]  /*2330*/  @!P1 SYNCS.ARRIVE.TRANS64.A1T0 RZ, [UR13+0x178], RZ ;  /* 0x000178ffffff99a7 */ /* 0x000fe2000810000d */
[----:B------:R-:W-:-:S06]  /*2340*/  UISETP.GT.AND UP0, UPT, UR45, UR44, UPT ;  /* 0x0000002c2d00728c */ /* 0x000fcc000bf04270 */
[----:B--2-4-:R1:W2:Y:S03]  /*2350*/  SYNCS.PHASECHK.TRANS64.TRYWAIT P0, [UR4+0xa0], R0 ;  /* 0x0000a000ff0075a7 */ /* 0x0142a60008001104 */
[----:B------:R-:W-:Y:S05]  /*2360*/  BRA.U !UP0, `(.L_x_33) ;  /* 0x0000000108c07547 */ /* 0x000fea000b800000 */
[----:B------:R-:W-:Y:S01]  /*2370*/  UIADD3 UR26, UPT, UPT, UR49, UR7, URZ ;  /* 0x00000007311a7290 */ /* 0x000fe2000fffe0ff */
[----:B------:R-:W-:-:S11]  /*2380*/  UMOV UR4, UR6 ;  /* 0x0000000600047c82 */ /* 0x000fd60008000000 */
.L_x_39:
[----:B------:R-:W-:Y:S01]  /*2390*/  ULEA UR17, UR4, UR13, 0x3 ;  /* 0x0000000d04117291 */ /* 0x000fe2000f8e18ff */
[----:B--2---:R-:W-:Y:S01]  /*23a0*/  @P3 MOV R2, 0x5000 ;  /* 0x0000500000023802 */ /* 0x004fe20000000f00 */
[----:B-12---:R-:W-:Y:S10]  /*23b0*/  @P0 BRA `(.L_x_34) ;  /* 0x00000000000c0947 */ /* 0x006ff40003800000 */
[----:B------:R-:W-:-:S04]  /*23c0*/  SHF.L.U32 R3, R12, 0x1f, RZ ;  /* 0x0000001f0c037819 */ /* 0x000fc800000006ff */
[----:B------:R-:W2:Y:S02]  /*23d0*/  SYNCS.PHASECHK.TRANS64.TRYWAIT P0, [UR17+0xa0], R3 ;  /* 0x0000a003ff0075a7 */ /* 0x000ea40008001111 */
[----:B--2---:R-:W-:Y:S05]  /*23e0*/  @!P0 BRA `(.L_x_35) ;  /* 0x0000006800f08947 */ /* 0x004fea0003800000 */
.L_x_34:
[----:B------:R2:W-:Y:S01]  /*23f0*/  @P3 SYNCS.ARRIVE.TRANS64 RZ, [UR17], R2 ;  /* 0x00000002ffff39a7 */ /* 0x0005e20008000011 */
[----:B------:R-:W-:-:S04]  /*2400*/  ULOP3.LUT UR5, UR21, 0x2, URZ, 0xfc, !UPT ;  /* 0x0000000215057892 */ /* 0x000fc8000f8efcff */
[----:B------:R-:W-:-:S09]  /*2410*/  UISETP.NE.AND UP0, UPT, UR5, 0x2, UPT ;  /* 0x000000020500788c */ /* 0x000fd2000bf05270 */
[----:B------:R-:W-:Y:S05]  /*2420*/  BRA.U UP0, `(.L_x_36) ;  /* 0x0000000100047547 */ /* 0x000fea000b800000 */
[----:B---3--:R-:W-:Y:S05]  /*2430*/  BPT.TRAP 0x1 ;  /* 0x000000040000795c */ /* 0x008fea0000300000 */
.L_x_36:
[----:B------:R-:W-:Y:S04]  /*2440*/  BSSY.RECONVERGENT B0, `(.L_x_37) ;  /* 0x0000003000007945 */ /* 0x000fe80003800200 */
[----:B------:R-:W-:Y:S05]  /*2450*/  @!P2 BRA `(.L_x_38) ;  /* 0x000000000004a947 */ /* 0x000fea0003800000 */
[----:B---3--:R-:W-:Y:S05]  /*2460*/  BPT.TRAP 0x1 ;  /* 0x000000040000795c */ /* 0x008fea0000300000 */
.L_x_38:
[----:B---3--:R-:W-:Y:S05]  /*2470*/  BSYNC.RECONVERGENT B0 ;  /* 0x0000000000007941 */ /* 0x008fea0003800200 */
.L_x_37:
[----:B------:R-:W-:Y:S02]  /*2480*/  UIADD3 UR5, UPT, UPT, UR4, 0x1, URZ ;  /* 0x0000000104057890 */ /* 0x000fe4000fffe0ff */
[----:B------:R-:W-:Y:S02]  /*2490*/  UIADD3 UR14, UP1, UPT, UR28, 0x80, URZ ;  /* 0x000000801c0e7890 */ /* 0x000fe4000ff3e0ff */
[----:B------:R-:W-:Y:S02]  /*24a0*/  UISETP.NE.AND UP0, UPT, UR5, 0x14, UPT ;  /* 0x000000140500788c */ /* 0x000fe4000bf05270 */
[----:B------:R-:W-:Y:S02]  /*24b0*/  ULEA UR16, UR4, UR38, 0xd ;  /* 0x0000002604107291 */ /* 0x000fe4000f8e68ff */
[----:B------:R-:W-:Y:S02]  /*24c0*/  USEL UR8, URZ, 0x1, UP0 ;  /* 0x00000001ff087887 */ /* 0x000fe40008000000 */
[----:B------:R-:W-:-:S02]  /*24d0*/  USEL UR6, UR5, URZ, UP0 ;  /* 0x000000ff05067287 */ /* 0x000fc40008000000 */
[----:B------:R-:W-:Y:S02]  /*24e0*/  UIADD3 UR22, UP0, UPT, UR28, 0x180, URZ ;  /* 0x000001801c167890 */ /* 0x000fe4000ff1e0ff */
[----:B------:R-:W-:Y:S01]  /*24f0*/  ULEA UR5, UR6, UR13, 0x3 ;  /* 0x0000000d06057291 */ /* 0x000fe2000f8e18ff */
[----:B------:R-:W-:Y:S01]  /*2500*/  LOP3.LUT R12, R12, UR8, RZ, 0x3c, !PT ;  /* 0x000000080c0c7c12 */ /* 0x000fe2000f8e3cff */
[----:B------:R-:W-:Y:S02]  /*2510*/  ULEA UR8, UR4, UR37, 0xb ;  /* 0x0000002504087291 */ /* 0x000fe4000f8e58ff */
[----:B------:R-:W-:Y:S01]  /*2520*/  USHF.L.U32 UR18, UR7, 0x5, URZ ;  /* 0x0000000507127899 */ /* 0x000fe200080006ff */
[----:B-1----:R-:W-:Y:S01]  /*2530*/  SHF.L.U32 R0, R12, 0x1f, RZ ;  /* 0x0000001f0c007819 */ /* 0x002fe200000006ff */
[----:B------:R-:W-:Y:S02]  /*2540*/  ULOP3.LUT UR17, UR17, 0xfefffff8, URZ, 0xc0, !UPT ;  /* 0xfefffff811117892 */ /* 0x000fe4000f8ec0ff */
[----:B------:R-:W-:Y:S01]  /*2550*/  UPRMT UR4, URZ, 0x5410, UR25 ;  /* 0x00005410ff047896 */ /* 0x000fe20008000019 */
[----:B------:R4:W1:Y:S01]  /*2560*/  SYNCS.PHASECHK.TRANS64.TRYWAIT P0, [UR5+0xa0], R0 ;  /* 0x0000a000ff0075a7 */ /* 0x0008620008001105 */
[----:B------:R-:W-:-:S02]  /*2570*/  UIADD3.X UR15, UPT, UPT, URZ, UR29, URZ, UP1, !UPT ;  /* 0x0000001dff0f7290 */ /* 0x000fc40008ffe4ff */
[----:B------:R-:W-:Y:S02]  /*2580*/  UPRMT UR5, URZ, 0x5410, UR24 ;  /* 0x00005410ff057896 */ /* 0x000fe40008000018 */
[----:B------:R-:W-:Y:S01]  /*2590*/  UIADD3.X UR23, UPT, UPT, URZ, UR29, URZ, UP0, !UPT ;  /* 0x0000001dff177290 */ /* 0x000fe200087fe4ff */
[----:B------:R-:W-:Y:S01]  /*25a0*/  UMOV UR32, 0x0 ;  /* 0x0000000000207882 */ /* 0x000fe20000000000 */
[----:B------:R-:W-:Y:S01]  /*25b0*/  UMOV UR33, 0x10000000 ;  /* 0x1000000000217882 */ /* 0x000fe20000000000 */
[----:B------:R-:W-:Y:S01]  /*25c0*/  UMOV UR19, UR35 ;  /* 0x0000002300137c82 */ /* 0x000fe20008000000 */
[----:B------:R-:W-:Y:S01]  /*25d0*/  UMOV UR20, UR36 ;  /* 0x0000002400147c82 */ /* 0x000fe20008000000 */
[----:B------:R-:W-:Y:S01]  /*25e0*/  UMOV UR12, UR36 ;  /* 0x00000024000c7c82 */ /* 0x000fe20008000000 */
[----:B------:R-:W-:Y:S01]  /*25f0*/  UMOV UR9, UR17 ;  /* 0x0000001100097c82 */ /* 0x000fe20008000000 */
[----:B------:R-:W-:Y:S01]  /*2600*/  UMOV UR10, UR18 ;  /* 0x00000012000a7c82 */ /* 0x000fe20008000000 */
[----:B------:R3:W-:Y:S01]  /*2610*/  UTMALDG.3D.MULTICAST.2CTA [UR16], [UR14], UR4, desc[UR32] ;  /* 0x000020100e0073b4 */ /* 0x0007e20008211804 */
[----:B------:R-:W-:-:S04]  /*2620*/  UIADD3 UR7, UPT, UPT, UR7, 0x1, URZ ;  /* 0x0000000107077890 */ /* 0x000fc8000fffe0ff */
[----:B------:R-:W-:Y:S01]  /*2630*/  UISETP.NE.AND UP0, UPT, UR7, UR26, UPT ;  /* 0x0000001a0700728c */ /* 0x000fe2000bf05270 */
[----:B------:R4:W-:Y:S01]  /*2640*/  UTMALDG.3D.MULTICAST.2CTA [UR8], [UR22], UR5, desc[UR32] ;  /* 0x00002008160073b4 */ /* 0x0009e20008211805 */
[----:B---3--:R-:W-:-:S07]  /*2650*/  UMOV UR4, UR6 ;  /* 0x0000000600047c82 */ /* 0x008fce0008000000 */
[----:B----4-:R-:W-:Y:S05]  /*2660*/  BRA.U UP0, `(.L_x_39) ;  /* 0xfffffffd00487547 */ /* 0x010fea000b83ffff */
.L_x_33:
[C---:B------:R-:W-:Y:S01]  /*2670*/  LEA R3, R11.reuse, UR13, 0x3 ;  /* 0x0000000d0b037c11 */ /* 0x040fe2000f8e18ff */
[----:B------:R-:W-:Y:S01]  /*2680*/  NOP ;  /* 0x0000000000007918 */ /* 0x000fe20000000000 */
[----:B-1----:R-:W-:Y:S02]  /*2690*/  SHF.L.U32 R0, R10, 0x1f, RZ ;  /* 0x0000001f0a007819 */ /* 0x002fe400000006ff */
[----:B------:R-:W-:Y:S02]  /*26a0*/  LEA R5, R11, UR13, 0x4 ;  /* 0x0000000d0b057c11 */ /* 0x000fe4000f8e20ff */
[----:B--2---:R-:W1:Y:S02]  /*26b0*/  SYNCS.PHASECHK.TRANS64.TRYWAIT P0, [R3+URZ+0x180], R0 ;  /* 0x00018000030075a7 */ /* 0x004e6400080011ff */
[----:B-1----:R-:W-:Y:S05]  /*26c0*/  @!P0 BRA `(.L_x_40) ;  /* 0x0000006800508947 */ /* 0x002fea0003800000 */
.L_x_153:
[----:B------:R-:W2:Y:S01]  /*26d0*/  LDS.128 R4, [R5+0x210] ;  /* 0x0002100005047984 */ /* 0x000ea20000000c00 */
[----:B------:R-:W-:Y:S01]  /*26e0*/  UISETP.GE.AND UP0, UPT, UR40, 0x1, UPT ;  /* 0x000000012800788c */ /* 0x000fe2000bf06270 */
[----:B------:R-:W-:Y:S01]  /*26f0*/  @!PT LDS RZ, [RZ] ;  /* 0x00000000fffff984 */ /* 0x000fe20000000800 */
[----:B------:R-:W-:Y:S01]  /*2700*/  @!PT LDS RZ, [RZ] ;  /* 0x00000000fffff984 */ /* 0x000fe20000000800 */
[----:B------:R-:W-:Y:S01]  /*2710*/  @!PT LDS RZ, [RZ] ;  /* 0x00000000fffff984 */ /* 0x000fe20000000800 */
[----:B------:R-:W-:Y:S01]  /*2720*/  @!PT LDS RZ, [RZ] ;  /* 0x00000000fffff984 */ /* 0x000fe20000000800 */
[----:B------:R4:W-:Y:S06]  /*2730*/  MEMBAR.ALL.CTA ;  /* 0x0000000000007992 */ /* 0x0009ec0000008000 */
[----:B----4-:R-:W4:Y:S01]  /*2740*/  FENCE.VIEW.ASYNC.S ;  /* 0x00000000000073c6 */ /* 0x010f220000000000 */
[----:B--2---:R-:W-:-:S13]  /*2750*/  LOP3.LUT P0, RZ, R6, 0x1, RZ, 0xc0, !PT ;  /* 0x0000000106ff7812 */ /* 0x004fda000780c0ff */
[----:B----4-:R-:W-:Y:S01]  /*2760*/  VOTEU.ANY UP1, P0 ;  /* 0x0000000000ff7886 */ /* 0x010fe20000020100 */
[----:B------:R-:W-:-:S13]  /*2770*/  PLOP3.LUT P0, PT, PT, PT, UP1, 0x80, 0x8 ;  /* 0x000000000008781c */ /* 0x000fda0003f0f018 */
[----:B-1----:R-:W-:Y:S02]  /*2780*/  @P0 LOP3.LUT R0, R5, 0xffff, RZ, 0xc0, !PT ;  /* 0x0000ffff05000812 */ /* 0x002fe400078ec0ff */
[----:B------:R-:W-:Y:S02]  /*2790*/  @P0 MOV R2, R4 ;  /* 0x0000000400020202 */ /* 0x000fe40000000f00 */
[----:B------:R-:W-:Y:S01]  /*27a0*/  @P0 R2UR UR5, R0 ;  /* 0x00000000000502ca */ /* 0x000fe200000e0000 */
[----:B------:R-:W-:Y:S01]  /*27b0*/  VIADD R0, R3, 0x190 ;  /* 0x0000019003007836 */ /* 0x000fe20000000000 */
[----:B------:R-:W-:Y:S02]  /*27c0*/  @P0 SHF.R.U32.HI R4, RZ, 0x10, R5 ;  /* 0x00000010ff040819 */ /* 0x000fe40000011605 */
[----:B------:R-:W-:Y:S02]  /*27d0*/  @P0 R2UR UR7, R2 ;  /* 0x00000000020702ca */ /* 0x000fe400000e0000 */
[----:B------:R-:W-:-:S02]  /*27e0*/  PRMT R0, RZ, 0x654, R0 ;  /* 0x00000654ff007816 */ /* 0x000fc40000000000 */
[----:B------:R-:W-:Y:S02]  /*27f0*/  @P0 R2UR UR4, R4 ;  /* 0x00000000040402ca */ /* 0x000fe400000e0000 */
[----:B------:R1:W-:Y:S03]  /*2800*/  SYNCS.ARRIVE.TRANS64.RED.A1T0 RZ, [R0+URZ], RZ ;  /* 0x000000ff00ff79a7 */ /* 0x0003e600081004ff */
[----:B------:R-:W-:-:S04]  /*2810*/  @UP1 UMOV UR39, UR5 ;  /* 0x0000000500271c82 */ /* 0x000fc80008000000 */
[----:B------:R-:W-:-:S04]  /*2820*/  @UP1 UMOV UR41, UR7 ;  /* 0x0000000700291c82 */ /* 0x000fc80008000000 */
[----:B------:R-:W-:Y:S01]  /*2830*/  @UP1 UMOV UR36, UR4 ;  /* 0x0000000400241c82 */ /* 0x000fe20008000000 */
[----:B------:R-:W-:Y:S05]  /*2840*/  BRA.U !UP0, `(.L_x_41) ;  /* 0x0000000108d47547 */ /* 0x000fea000b800000 */
[----:B------:R-:W3:Y:S01]  /*2850*/  LDCU.128 UR16, c[0x0][0xb10] ;  /* 0x00016200ff1077ac */ /* 0x000ee20008000c00 */
[----:B------:R-:W2:Y:S01]  /*2860*/  LDCU UR12, c[0x0][0xb20] ;  /* 0x00016400ff0c77ac */ /* 0x000ea20008000800 */
[----:B------:R-:W4:Y:S01]  /*2870*/  LDCU UR20, c[0x0][0xb0c] ;  /* 0x00016180ff1477ac */ /* 0x000f220008000800 */
[----:B------:R-:W1:Y:S01]  /*2880*/  LDCU.64 UR8, c[0x0][0xb28] ;  /* 0x00016500ff0877ac */ /* 0x000e620008000a00 */
[----:B------:R-:W-:Y:S02]  /*2890*/  UISETP.NE.AND UP3, UPT, UR40, 0x1, UPT ;  /* 0x000000012800788c */ /* 0x000fe4000bf65270 */
[----:B---3--:R-:W-:Y:S02]  /*28a0*/  UIMAD.WIDE.U32 UR10, UR42, UR19, URZ ;  /* 0x000000132a0a72a5 */ /* 0x008fe4000f8e00ff */
[----:B------:R-:W-:Y:S02]  /*28b0*/  UIMAD.WIDE.U32 UR4, UR43, UR16, URZ ;  /* 0x000000102b0472a5 */ /* 0x000fe4000f8e00ff */
[----:B------:R-:W-:-:S02]  /*28c0*/  UISETP.NE.AND UP0, UPT, UR18, 0x1, UPT ;  /* 0x000000011200788c */ /* 0x000fc4000bf05270 */
[----:B------:R-:W-:Y:S01]  /*28d0*/  UIMAD.WIDE.U32 UR22, UR39, UR19, URZ ;  /* 0x00000013271672a5 */ /* 0x000fe2000f8e00ff */
[----:B------:R-:W-:Y:S02]  /*28e0*/  UMOV UR10, UR11 ;  /* 0x0000000b000a7c82 */ /* 0x000fe40008000000 */
[----:B------:R-:W-:Y:S01]  /*28f0*/  UMOV UR4, UR5 ;  /* 0x0000000500047c82 */ /* 0x000fe20008000000 */
[----:B--2---:R-:W-:Y:S02]  /*2900*/  USHF.R.U32.HI UR10, URZ, UR12, UR10 ;  /* 0x0000000cff0a7299 */ /* 0x004fe4000801160a */
[----:B----4-:R-:W-:Y:S02]  /*2910*/  UISETP.NE.AND UP2, UPT, UR20, 0x1, UPT ;  /* 0x000000011400788c */ /* 0x010fe4000bf45270 */
[----:B------:R-:W-:Y:S02]  /*2920*/  USHF.R.U32.HI UR4, URZ, UR17, UR4 ;  /* 0x00000011ff047299 */ /* 0x000fe40008011604 */
[----:B------:R-:W-:-:S02]  /*2930*/  USEL UR5, UR42, UR10, !UP0 ;  /* 0x0000000a2a057287 */ /* 0x000fc4000c000000 */
[----:B------:R-:W-:Y:S02]  /*2940*/  USEL UR7, UR43, UR4, !UP2 ;  /* 0x000000042b077287 */ /* 0x000fe4000d000000 */
[----:B-1----:R-:W-:Y:S01]  /*2950*/  UIMAD.WIDE.U32 UR10, UR5, UR8, URZ ;  /* 0x00000008050a72a5 */ /* 0x002fe2000f8e00ff */
[----:B------:R-:W-:Y:S01]  /*2960*/  UMOV UR4, UR23 ;  /* 0x0000001700047c82 */ /* 0x000fe20008000000 */
[----:B------:R-:W-:Y:S02]  /*2970*/  UIMAD.WIDE.U32 UR14, UR41, UR16, URZ ;  /* 0x00000010290e72a5 */ /* 0x000fe4000f8e00ff */
[----:B------:R-:W-:-:S03]  /*2980*/  UIMAD.WIDE.U32 UR22, UR7, UR8, URZ ;  /* 0x00000008071672a5 */ /* 0x000fc6000f8e00ff */
[----:B------:R-:W-:Y:S01]  /*2990*/  UMOV UR10, UR11 ;  /* 0x0000000b000a7c82 */ /* 0x000fe20008000000 */
[----:B------:R-:W-:Y:S02]  /*29a0*/  USHF.R.U32.HI UR4, URZ, UR12, UR4 ;  /* 0x0000000cff047299 */ /* 0x000fe40008011604 */
[----:B------:R-:W-:Y:S01]  /*29b0*/  @UP3 USHF.R.U32.HI UR5, URZ, UR9, UR10 ;  /* 0x00000009ff053299 */ /* 0x000fe2000801160a */
[----:B------:R-:W-:Y:S01]  /*29c0*/  UMOV UR14, UR15 ;  /* 0x0000000f000e7c82 */ /* 0x000fe20008000000 */
[----:B------:R-:W-:Y:S01]  /*29d0*/  UMOV UR22, UR23 ;  /* 0x0000001700167c82 */ /* 0x000fe20008000000 */
[----:B------:R-:W-:Y:S02]  /*29e0*/  USHF.R.U32.HI UR17, URZ, UR17, UR14 ;  /* 0x00000011ff117299 */ /* 0x000fe4000801160e */
[----:B------:R-:W-:Y:S02]  /*29f0*/  USEL UR4, UR39, UR4, !UP0 ;  /* 0x0000000427047287 */ /* 0x000fe4000c000000 */
[----:B------:R-:W-:-:S02]  /*2a00*/  @UP3 USHF.R.U32.HI UR7, URZ, UR9, UR22 ;  /* 0x00000009ff073299 */ /* 0x000fc40008011616 */
[----:B------:R-:W-:Y:S02]  /*2a10*/  UIMAD UR10, UR40, UR5, URZ ;  /* 0x00000005280a72a4 */ /* 0x000fe4000f8e02ff */
[----:B------:R-:W-:Y:S02]  /*2a20*/  USEL UR5, UR41, UR17, !UP2 ;  /* 0x0000001129057287 */ /* 0x000fe4000d000000 */
[----:B------:R-:W-:Y:S02]  /*2a30*/  UIMAD UR12, UR40, UR7, URZ ;  /* 0x00000007280c72a4 */ /* 0x000fe4000f8e02ff */
[----:B------:R-:W-:Y:S02]  /*2a40*/  UISETP.GE.AND UP0, UPT, UR4, UR10, UPT ;  /* 0x0000000a0400728c */ /* 0x000fe4000bf06270 */
[----:B------:R-:W-:Y:S02]  /*2a50*/  UIMAD.WIDE.U32 UR10, UR4, UR8, URZ ;  /* 0x00000008040a72a5 */ /* 0x000fe4000f8e00ff */
[----:B------:R-:W-:-:S02]  /*2a60*/  UISETP.GE.OR UP0, UPT, UR5, UR12, UP0 ;  /* 0x0000000c0500728c */ /* 0x000fc40008706670 */
        /* <DEDUP_REMOVED lines=19> */
.L_x_41:
[----:B------:R-:W2:Y:S02]  /*2ba0*/  LDCU UR4, c[0x0][0xb30] ;  /* 0x00016600ff0477ac */ /* 0x000ea40008000800 */
[----:B--2---:R-:W-:-:S09]  /*2bb0*/  UISETP.NE.AND UP0, UPT, UR4, 0x1, UPT ;  /* 0x000000010400788c */ /* 0x004fd2000bf05270 */
[----:B------:R-:W-:Y:S05]  /*2bc0*/  BRA.U UP0, `(.L_x_42) ;  /* 0x0000000100447547 */ /* 0x000fea000b800000 */
[----:B------:R-:W2:Y:S01]  /*2bd0*/  LDCU.128 UR16, c[0x0][0xb10] ;  /* 0x00016200ff1077ac */ /* 0x000ea20008000c00 */
[----:B------:R-:W4:Y:S01]  /*2be0*/  LDCU UR10, c[0x0][0xb0c] ;  /* 0x00016180ff0a77ac */ /* 0x000f220008000800 */
[----:B------:R-:W1:Y:S01]  /*2bf0*/  LDCU UR7, c[0x0][0xb20] ;  /* 0x00016400ff0777ac */ /* 0x000e620008000800 */
[----:B--2---:R-:W-:Y:S02]  /*2c00*/  UIMAD.WIDE.U32 UR8, UR41, UR16, URZ ;  /* 0x00000010290872a5 */ /* 0x004fe4000f8e00ff */
[----:B------:R-:W-:Y:S02]  /*2c10*/  UIMAD.WIDE.U32 UR4, UR39, UR19, URZ ;  /* 0x00000013270472a5 */ /* 0x000fe4000f8e00ff */
[----:B----4-:R-:W-:Y:S02]  /*2c20*/  UISETP.NE.AND UP2, UPT, UR10, 0x1, UPT ;  /* 0x000000010a00788c */ /* 0x010fe4000bf45270 */
[----:B------:R-:W-:Y:S01]  /*2c30*/  UISETP.NE.AND UP0, UPT, UR18, 0x1, UPT ;  /* 0x000000011200788c */ /* 0x000fe2000bf05270 */
[----:B------:R-:W-:-:S02]  /*2c40*/  UMOV UR8, UR9 ;  /* 0x0000000900087c82 */ /* 0x000fc40008000000 */
[----:B------:R-:W-:Y:S01]  /*2c50*/  UMOV UR4, UR5 ;  /* 0x0000000500047c82 */ /* 0x000fe20008000000 */
[----:B------:R-:W-:Y:S02]  /*2c60*/  USHF.R.U32.HI UR17, URZ, UR17, UR8 ;  /* 0x00000011ff117299 */ /* 0x000fe40008011608 */
[----:B-1----:R-:W-:Y:S02]  /*2c70*/  USHF.R.U32.HI UR4, URZ, UR7, UR4 ;  /* 0x00000007ff047299 */ /* 0x002fe40008011604 */
[----:B------:R-:W-:Y:S02]  /*2c80*/  USEL UR5, UR41, UR17, !UP2 ;  /* 0x0000001129057287 */ /* 0x000fe4000d000000 */
[----:B------:R-:W-:-:S04]  /*2c90*/  USEL UR4, UR39, UR4, !UP0 ;  /* 0x0000000427047287 */ /* 0x000fc8000c000000 */
[----:B------:R-:W-:Y:S02]  /*2ca0*/  UIADD3 UR7, UPT, UPT, UR5, -UR4, URZ ;  /* 0x8000000405077290 */ /* 0x000fe4000fffe0ff */
[----:B------:R-:W-:Y:S02]  /*2cb0*/  UIADD3 UR4, UPT, UPT, -UR5, UR4, URZ ;  /* 0x0000000405047290 */ /* 0x000fe4000fffe1ff */
[----:B------:R-:W-:Y:S02]  /*2cc0*/  UIMAD UR39, UR7, UR18, UR39 ;  /* 0x00000012072772a4 */ /* 0x000fe4000f8e0227 */
[----:B------:R-:W-:-:S12]  /*2cd0*/  UIMAD UR41, UR4, UR10, UR41 ;  /* 0x0000000a042972a4 */ /* 0x000fd8000f8e0229 */
.L_x_42:
[----:B------:R-:W-:Y:S01]  /*2ce0*/  VIADD R11, R11, 0x1 ;  /* 0x000000010b0b7836 */ /* 0x000fe20000000000 */
[----:B------:R-:W-:Y:S02]  /*2cf0*/  R2UR UR5, R91 ;  /* 0x000000005b0572ca */ /* 0x000fe400000e0000 */
[----:B------:R-:W-:Y:S02]  /*2d00*/  R2UR UR4, R90 ;  /* 0x000000005a0472ca */ /* 0x000fe400000e0000 */
[C---:B------:R-:W-:Y:S02]  /*2d10*/  ISETP.NE.AND P0, PT, R11.reuse, 0x2, PT ;  /* 0x000000020b00780c */ /* 0x040fe40003f05270 */
[----:B------:R-:W-:Y:S02]  /*2d20*/  PLOP3.LUT P1, PT, PT, PT, PT, 0x80, 0x8 ;  /* 0x000000000008781c */ /* 0x000fe40003f2f070 */
[----:B------:R-:W-:Y:S02]  /*2d30*/  SEL R3, RZ, 0x1, P0 ;  /* 0x00000001ff037807 */ /* 0x000fe40000000000 */
[----:B------:R-:W-:-:S02]  /*2d40*/  SEL R11, R11, RZ, P0 ;  /* 0x000000ff0b0b7207 */ /* 0x000fc40000000000 */
[----:B------:R-:W-:Y:S01]  /*2d50*/  LOP3.LUT R10, R10, R3, RZ, 0x3c, !PT ;  /* 0x000000030a0a7212 */ /* 0x000fe200078e3cff */
[----:B------:R-:W-:Y:S02]  /*2d60*/  UIADD3 UR26, UPT, UPT, UR41, UR5, URZ ;  /* 0x00000005291a7290 */ /* 0x000fe4000fffe0ff */
[----:B------:R-:W-:Y:S01]  /*2d70*/  UIADD3 UR32, UPT, UPT, UR39, UR4, URZ ;  /* 0x0000000427207290 */ /* 0x000fe2000fffe0ff */
[----:B------:R-:W-:Y:S11]  /*2d80*/  BRA.U UP1, `(.L_x_43) ;  /* 0xfffffff101307547 */ /* 0x000ff6000b83ffff */
[----:B------:R-:W-:Y:S01]  /*2d90*/  UIADD3 UR13, UPT, UPT, UR13, 0xa0, URZ ;  /* 0x000000a00d0d7890 */ /* 0x000fe2000fffe0ff */
[----:B------:R-:W-:-:S03]  /*2da0*/  SHF.L.U32 R3, R12, 0x1f, RZ ;  /* 0x0000001f0c037819 */ /* 0x000fc600000006ff */
[----:B------:R-:W-:-:S09]  /*2db0*/  ULEA UR4, UR6, UR13, 0x3 ;  /* 0x0000000d06047291 */ /* 0x000fd2000f8e18ff */
[----:B------:R-:W2:Y:S02]  /*2dc0*/  SYNCS.PHASECHK.TRANS64.TRYWAIT P0, [UR4], R3 ;  /* 0x00000003ff0075a7 */ /* 0x000ea40008001104 */
[----:B--2---:R-:W-:Y:S05]  /*2dd0*/  @!P0 BRA `(.L_x_44) ;  /* 0x0000006000a08947 */ /* 0x004fea0003800000 */
.L_x_155:
[----:B------:R-:W-:-:S04]  /*2de0*/  UIADD3 UR4, UPT, UPT, UR6, 0x1, URZ ;  /* 0x0000000106047890 */ /* 0x000fc8000fffe0ff */
[----:B------:R-:W-:-:S04]  /*2df0*/  UISETP.NE.AND UP0, UPT, UR4, 0x14, UPT ;  /* 0x000000140400788c */ /* 0x000fc8000bf05270 */
[----:B------:R-:W-:Y:S02]  /*2e00*/  USEL UR6, URZ, 0x1, UP0 ;  /* 0x00000001ff067887 */ /* 0x000fe40008000000 */
[----:B------:R-:W-:-:S04]  /*2e10*/  USEL UR4, UR4, URZ, UP0 ;  /* 0x000000ff04047287 */ /* 0x000fc80008000000 */
[----:B------:R-:W-:Y:S01]  /*2e20*/  ULEA UR5, UR4, UR13, 0x3 ;  /* 0x0000000d04057291 */ /* 0x000fe2000f8e18ff */
[----:B------:R-:W-:-:S04]  /*2e30*/  LOP3.LUT R2, R12, UR6, RZ, 0x3c, !PT ;  /* 0x000000060c027c12 */ /* 0x000fc8000f8e3cff */
[----:B-1----:R-:W-:-:S04]  /*2e40*/  SHF.L.U32 R3, R2, 0x1f, RZ ;  /* 0x0000001f02037819 */ /* 0x002fc800000006ff */
[----:B------:R-:W1:Y:S02]  /*2e50*/  SYNCS.PHASECHK.TRANS64.TRYWAIT P0, [UR5], R3 ;  /* 0x00000003ff0075a7 */ /* 0x000e640008001105 */
[----:B-1----:R-:W-:Y:S05]  /*2e60*/  @!P0 BRA `(.L_x_45) ;  /* 0x0000006000948947 */ /* 0x002fea0003800000 */
.L_x_157:
        /* <DEDUP_REMOVED lines=9> */
.L_x_159:
        /* <DEDUP_REMOVED lines=9> */
.L_x_161:
        /* <DEDUP_REMOVED lines=9> */
.L_x_163:
        /* <DEDUP_REMOVED lines=9> */
.L_x_165:
        /* <DEDUP_REMOVED lines=9> */
.L_x_167:
        /* <DEDUP_REMOVED lines=9> */
.L_x_169:
        /* <DEDUP_REMOVED lines=9> */
.L_x_171:
        /* <DEDUP_REMOVED lines=9> */
.L_x_173:
        /* <DEDUP_REMOVED lines=9> */
.L_x_175:
        /* <DEDUP_REMOVED lines=9> */
.L_x_177:
        /* <DEDUP_REMOVED lines=9> */
.L_x_179:
        /* <DEDUP_REMOVED lines=9> */
.L_x_181:
        /* <DEDUP_REMOVED lines=9> */
.L_x_183:
        /* <DEDUP_REMOVED lines=9> */
.L_x_185:
        /* <DEDUP_REMOVED lines=9> */
.L_x_187:
        /* <DEDUP_REMOVED lines=9> */
.L_x_189:
        /* <DEDUP_REMOVED lines=9> */
.L_x_191:
[----:B------:R-:W-:-:S04]  /*3800*/  UIADD3 UR4, UPT, UPT, UR4, 0x1, URZ ;  /* 0x0000000104047890 */ /* 0x000fc8000fffe0ff */
[----:B------:R-:W-:-:S04]  /*3810*/  UISETP.NE.AND UP0, UPT, UR4, 0x14, UPT ;  /* 0x000000140400788c */ /* 0x000fc8000bf05270 */
[----:B------:R-:W-:Y:S02]  /*3820*/  USEL UR5, URZ, 0x1, UP0 ;  /* 0x00000001ff057887 */ /* 0x000fe40008000000 */
[----:B------:R-:W-:-:S04]  /*3830*/  USEL UR4, UR4, URZ, UP0 ;  /* 0x000000ff04047287 */ /* 0x000fc80008000000 */
[----:B------:R-:W-:Y:S01]  /*3840*/  ULEA UR4, UR4, UR13, 0x3 ;  /* 0x0000000d04047291 */ /* 0x000fe2000f8e18ff */
[----:B-1----:R-:W-:-:S04]  /*3850*/  LOP3.LUT R3, R2, UR5, RZ, 0x3c, !PT ;  /* 0x0000000502037c12 */ /* 0x002fc8000f8e3cff */
[----:B------:R-:W-:Y:S01]  /*3860*/  SHF.L.U32 R3, R3, 0x1f, RZ ;  /* 0x0000001f03037819 */ /* 0x000fe200000006ff */
[----:B------:R-:W-:-:S07]  /*3870*/  IMAD.U32 R0, RZ, RZ, UR4 ;  /* 0x00000004ff007e24 */ /* 0x000fce000f8e00ff */
.L_x_63:
[----:B-1----:R1:W2:Y:S02]  /*3880*/  SYNCS.PHASECHK.TRANS64.TRYWAIT P0, [R0+URZ], R3 ;  /* 0x00000003000075a7 */ /* 0x0022a400080011ff */
[----:B--2---:R-:W-:Y:S05]  /*3890*/  @!P0 NANOSLEEP.SYNCS 0x989680 ;  /* 0x009896800000895d */ /* 0x004fea0003900000 */
[----:B------:R-:W2:Y:S02]  /*38a0*/  @!P0 SYNCS.PHASECHK.TRANS64 P0, [R0+URZ], R3 ;  /* 0x00000003000085a7 */ /* 0x000ea400080010ff */
[----:B--23--:R-:W-:Y:S05]  /*38b0*/  @P0 EXIT ;  /* 0x000000000000094d */ /* 0x00cfea0003800000 */
[----:B------:R-:W-:Y:S05]  /*38c0*/  BRA `(.L_x_63) ;  /* 0xfffffffc00ec7947 */ /* 0x000fea000383ffff */
.L_x_23:
[----:B------:R-:W2:Y:S02]  /*38d0*/  S2UR UR4, SR_CgaCtaId ;  /* 0x00000000000479c3 */ /* 0x000ea40000008800 */
[----:B--2---:R-:W-:-:S04]  /*38e0*/  UISETP.NE.AND UP0, UPT, UR4, URZ, UPT ;  /* 0x000000ff0400728c */ /* 0x004fc8000bf05270 */
[----:B------:R-:W-:-:S09]  /*38f0*/  UISETP.NE.OR UP0, UPT, UR22, 0x1, UP0 ;  /* 0x000000011600788c */ /* 0x000fd20008705670 */
[----:B------:R-:W-:Y:S05]  /*3900*/  BRA.U UP0, `(.L_x_64) ;  /* 0x00000005004c7547 */ /* 0x000fea000b800000 */
[----:B------:R-:W2:Y:S01]  /*3910*/  S2UR UR5, SR_CgaCtaId ;  /* 0x00000000000579c3 */ /* 0x000ea20000008800 */
[----:B------:R-:W-:Y:S01]  /*3920*/  UMOV UR4, 0x400 ;  /* 0x0000040000047882 */ /* 0x000fe20000000000 */
[----:B------:R-:W-:Y:S01]  /*3930*/  ISETP.GE.U32.AND P2, PT, R0, 0x8, PT ;  /* 0x000000080000780c */ /* 0x000fe20003f46070 */
[----:B------:R-:W-:Y:S01]  /*3940*/  IMAD.MOV.U32 R12, RZ, RZ, 0x1 ;  /* 0x00000001ff0c7424 */ /* 0x000fe200078e00ff */
[----:B------:R-:W-:Y:S02]  /*3950*/  CS2R R10, SRZ ;  /* 0x00000000000a7805 */ /* 0x000fe4000001ff00 */
[----:B------:R-:W-:Y:S01]  /*3960*/  CS2R R8, SRZ ;  /* 0x0000000000087805 */ /* 0x000fe2000001ff00 */
[----:B--2---:R-:W-:-:S03]  /*3970*/  ULEA UR6, UR5, UR4, 0x18 ;  /* 0x0000000405067291 */ /* 0x004fc6000f8ec0ff */
[----:B------:R-:W-:-:S09]  /*3980*/  UMOV UR5, URZ ;  /* 0x000000ff00057c82 */ /* 0x000fd20008000000 */
.L_x_68:
[----:B------:R-:W-:Y:S02]  /*3990*/  LEA R2, R8, UR6, 0x3 ;  /* 0x0000000608027c11 */ /* 0x000fe4000f8e18ff */
[----:B------:R-:W-:-:S03]  /*39a0*/  SHF.L.U32 R5, R9, 0x1f, RZ ;  /* 0x0000001f09057819 */ /* 0x000fc600000006ff */
[----:B------:R-:W-:Y:S01]  /*39b0*/  VIADD R4, R2, 0x1f0 ;  /* 0x000001f002047836 */ /* 0x000fe20000000000 */
[----:B------:R-:W2:Y:S02]  /*39c0*/  SYNCS.PHASECHK.TRANS64.TRYWAIT P0, [R2+URZ+0x1e0], R5 ;  /* 0x0001e005020075a7 */ /* 0x000ea400080011ff */
[----:B--2---:R-:W-:Y:S05]  /*39d0*/  @!P0 BRA `(.L_x_65) ;  /* 0x0000005c00688947 */ /* 0x004fea0003800000 */
.L_x_192:
[----:B------:R-:W-:Y:S01]  /*39e0*/  ULEA UR4, UR5, UR6, 0x3 ;  /* 0x0000000605047291 */ /* 0x000fe2000f8e18ff */
[----:B------:R-:W-:Y:S02]  /*39f0*/  PRMT R4, RZ, 0x654, R4 ;  /* 0x00000654ff047816 */ /* 0x000fe40000000004 */
[----:B--2---:R-:W-:Y:S01]  /*3a00*/  SHF.L.U32 R5, R12, 0x1f, RZ ;  /* 0x0000001f0c057819 */ /* 0x004fe200000006ff */
[----:B------:R-:W-:Y:S01]  /*3a10*/  UIADD3 UR7, UPT, UPT, UR4, 0x180, URZ ;  /* 0x0000018004077890 */ /* 0x000fe2000fffe0ff */
[----:B------:R2:W-:Y:S05]  /*3a20*/  SYNCS.ARRIVE.TRANS64.RED.A1T0 RZ, [R4+URZ], RZ ;  /* 0x000000ff04ff79a7 */ /* 0x0005ea00081004ff */
[----:B------:R-:W-:Y:S01]  /*3a30*/  IMAD.U32 R7, RZ, RZ, UR7 ;  /* 0x00000007ff077e24 */ /* 0x000fe2000f8e00ff */
[----:B------:R-:W3:Y:S04]  /*3a40*/  SYNCS.PHASECHK.TRANS64.TRYWAIT P0, [UR4+0x190], R5 ;  /* 0x00019005ff0075a7 */ /* 0x000ee80008001104 */
[----:B------:R-:W-:Y:S01]  /*3a50*/  PRMT R6, R0, 0x654, R7 ;  /* 0x0000065400067816 */ /* 0x000fe20000000007 */
[----:B--2---:R-:W-:Y:S01]  /*3a60*/  @!P2 IMAD.MOV.U32 R4, RZ, RZ, 0x10 ;  /* 0x00000010ff04a424 */ /* 0x004fe200078e00ff */
[----:B---3--:R-:W-:Y:S06]  /*3a70*/  @!P0 BRA `(.L_x_66) ;  /* 0x0000005c00548947 */ /* 0x008fec0003800000 */
.L_x_194:
[----:B------:R-:W-:Y:S01]  /*3a80*/  ULEA UR8, UR5, UR6, 0x4 ;  /* 0x0000000605087291 */ /* 0x000fe2000f8e20ff */
[----:B------:R-:W-:Y:S01]  /*3a90*/  SEL R3, R6, R3, !P2 ;  /* 0x0000000306037207 */ /* 0x000fe20005000000 */
[----:B------:R-:W-:Y:S01]  /*3aa0*/  UIADD3 UR9, UPT, UPT, UR4, 0x180, URZ ;  /* 0x0000018004097890 */ /* 0x000fe2000fffe0ff */
[----:B--2---:R-:W-:Y:S01]  /*3ab0*/  LEA R2, R11, UR6, 0x3 ;  /* 0x000000060b027c11 */ /* 0x004fe2000f8e18ff */
[----:B------:R-:W-:Y:S01]  /*3ac0*/  UIADD3 UR8, UPT, UPT, UR8, 0x210, URZ ;  /* 0x0000021008087890 */ /* 0x000fe2000fffe0ff */
[----:B------:R-:W-:Y:S01]  /*3ad0*/  SHF.L.U32 R5, R10, 0x1f, RZ ;  /* 0x0000001f0a057819 */ /* 0x000fe200000006ff */
[----:B------:R2:W-:Y:S01]  /*3ae0*/  @!P2 SYNCS.ARRIVE.TRANS64.RED RZ, [R3+URZ], R4 ;  /* 0x0000000403ffa9a7 */ /* 0x0005e200080004ff */
[----:B------:R-:W-:Y:S01]  /*3af0*/  UIADD3 UR4, UPT, UPT, UR5, 0x1, URZ ;  /* 0x0000000105047890 */ /* 0x000fe2000fffe0ff */
[----:B------:R-:W-:-:S03]  /*3b00*/  VIADD R8, R8, 0x1 ;  /* 0x0000000108087836 */ /* 0x000fc60000000000 */
[----:B------:R-:W-:Y:S02]  /*3b10*/  UISETP.NE.AND UP0, UPT, UR4, 0x2, UPT ;  /* 0x000000020400788c */ /* 0x000fe4000bf05270 */
[----:B------:R-:W-:Y:S06]  /*3b20*/  UGETNEXTWORKID.BROADCAST [UR8], [UR9] ;  /* 0x00000000080073ca */ /* 0x000fec0008000100 */
[----:B------:R-:W-:Y:S01]  /*3b30*/  USEL UR7, URZ, 0x1, UP0 ;  /* 0x00000001ff077887 */ /* 0x000fe20008000000 */
[----:B------:R-:W-:Y:S01]  /*3b40*/  ISETP.NE.AND P0, PT, R8, 0x2, PT ;  /* 0x000000020800780c */ /* 0x000fe20003f05270 */
[----:B------:R-:W-:Y:S01]  /*3b50*/  USEL UR5, UR4, URZ, UP0 ;  /* 0x000000ff04057287 */ /* 0x000fe20008000000 */
[----:B------:R-:W3:Y:S03]  /*3b60*/  SYNCS.PHASECHK.TRANS64.TRYWAIT P1, [R2+URZ+0x180], R5 ;  /* 0x00018005020075a7 */ /* 0x000ee600080211ff */
[----:B------:R-:W-:Y:S01]  /*3b70*/  LOP3.LUT R12, R12, UR7, RZ, 0x3c, !PT ;  /* 0x000000070c0c7c12 */ /* 0x000fe2000f8e3cff */
[----:B--23--:R-:W-:Y:S07]  /*3b80*/  @!P1 BRA `(.L_x_67) ;  /* 0x0000005c00289947 */ /* 0x00cfee0003800000 */
.L_x_195:
[C---:B------:R-:W-:Y:S01]  /*3b90*/  LEA R4, R11.reuse, UR6, 0x4 ;  /* 0x000000060b047c11 */ /* 0x040fe2000f8e20ff */
[----:B--2---:R-:W-:Y:S01]  /*3ba0*/  VIADD R2, R2, 0x190 ;  /* 0x0000019002027836 */ /* 0x004fe20000000000 */
[----:B------:R-:W-:Y:S01]  /*3bb0*/  SEL R8, R8, RZ, P0 ;  /* 0x000000ff08087207 */ /* 0x000fe20000000000 */
[----:B------:R-:W-:-:S03]  /*3bc0*/  VIADD R11, R11, 0x1 ;  /* 0x000000010b0b7836 */ /* 0x000fc60000000000 */
[----:B------:R-:W2:Y:S01]  /*3bd0*/  LDS.128 R4, [R4+0x210] ;  /* 0x0002100004047984 */ /* 0x000ea20000000c00 */
[----:B------:R-:W-:Y:S02]  /*3be0*/  PRMT R2, RZ, 0x654, R2 ;  /* 0x00000654ff027816 */ /* 0x000fe40000000002 */
[C---:B------:R-:W-:Y:S01]  /*3bf0*/  ISETP.NE.AND P1, PT, R11.reuse, 0x2, PT ;  /* 0x000000020b00780c */ /* 0x040fe20003f25270 */
[----:B------:R-:W-:Y:S01]  /*3c00*/  @!PT LDS RZ, [RZ] ;  /* 0x00000000fffff984 */ /* 0x000fe20000000800 */
[----:B------:R-:W-:Y:S01]  /*3c10*/  @!PT LDS RZ, [RZ] ;  /* 0x00000000fffff984 */ /* 0x000fe20000000800 */
[----:B------:R-:W-:Y:S01]  /*3c20*/  @!PT LDS RZ, [RZ] ;  /* 0x00000000fffff984 */ /* 0x000fe20000000800 */
[----:B------:R-:W-:Y:S01]  /*3c30*/  @!PT LDS RZ, [RZ] ;  /* 0x00000000fffff984 */ /* 0x000fe20000000800 */
[----:B------:R3:W-:Y:S06]  /*3c40*/  MEMBAR.ALL.CTA ;  /* 0x0000000000007992 */ /* 0x0007ec0000008000 */
[----:B---3--:R-:W3:Y:S01]  /*3c50*/  FENCE.VIEW.ASYNC.S ;  /* 0x00000000000073c6 */ /* 0x008ee20000000000 */
[----:B------:R-:W-:Y:S01]  /*3c60*/  SEL R11, R11, RZ, P1 ;  /* 0x000000ff0b0b7207 */ /* 0x000fe20000800000 */
[----:B---3--:R3:W-:Y:S01]  /*3c70*/  SYNCS.ARRIVE.TRANS64.RED.A1T0 RZ, [R2+URZ], RZ ;  /* 0x000000ff02ff79a7 */ /* 0x0087e200081004ff */
[----:B--2---:R-:W-:-:S02]  /*3c80*/  LOP3.LUT P3, RZ, R6, 0x1, RZ, 0xc0, !PT ;  /* 0x0000000106ff7812 */ /* 0x004fc4000786c0ff */
[----:B------:R-:W-:-:S04]  /*3c90*/  SEL R5, RZ, 0x1, P1 ;  /* 0x00000001ff057807 */ /* 0x000fc80000800000 */
[----:B------:R-:W-:Y:S02]  /*3ca0*/  LOP3.LUT R10, R10, R5, RZ, 0x3c, !PT ;  /* 0x000000050a0a7212 */ /* 0x000fe400078e3cff */
[----:B---3--:R-:W-:-:S04]  /*3cb0*/  SEL R2, RZ, 0x1, P0 ;  /* 0x00000001ff027807 */ /* 0x008fc80000000000 */
[----:B------:R-:W-:Y:S01]  /*3cc0*/  LOP3.LUT R9, R9, R2, RZ, 0x3c, !PT ;  /* 0x0000000209097212 */ /* 0x000fe200078e3cff */
[----:B------:R-:W-:Y:S06]  /*3cd0*/  @P3 BRA `(.L_x_68) ;  /* 0xfffffffc002c3947 */ /* 0x000fec000383ffff */
[----:B------:R-:W-:Y:S01]  /*3ce0*/  ULEA UR4, UR5, UR6, 0x3 ;  /* 0x0000000605047291 */ /* 0x000fe2000f8e18ff */
[----:B------:R-:W-:-:S08]  /*3cf0*/  SHF.L.U32 R3, R12, 0x1f, RZ ;  /* 0x0000001f0c037819 */ /* 0x000fd000000006ff */
[----:B------:R-:W2:Y:S02]  /*3d00*/  SYNCS.PHASECHK.TRANS64 P0, [UR4+0x190], R3 ;  /* 0x00019003ff0075a7 */ /* 0x000ea40008001004 */
[----:B--2---:R-:W-:Y:S05]  /*3d10*/  @P0 BRA `(.L_x_69) ;  /* 0x0000000000080947 */ /* 0x004fea0003800000 */
[----:B------:R-:W2:Y:S02]  /*3d20*/  SYNCS.PHASECHK.TRANS64.TRYWAIT P0, [UR4+0x190], R3 ;  /* 0x00019003ff0075a7 */ /* 0x000ea40008001104 */
[----:B--2---:R-:W-:Y:S05]  /*3d30*/  @!P0 BRA `(.L_x_70) ;  /* 0x0000005800d08947 */ /* 0x004fea0003800000 */
.L_x_69:
[----:B------:R-:W-:-:S04]  /*3d40*/  UIADD3 UR7, UPT, UPT, UR5, 0x1, URZ ;  /* 0x0000000105077890 */ /* 0x000fc8000fffe0ff */
[----:B------:R-:W-:-:S04]  /*3d50*/  UISETP.NE.AND UP0, UPT, UR7, 0x2, UPT ;  /* 0x000000020700788c */ /* 0x000fc8000bf05270 */
[----:B------:R-:W-:Y:S02]  /*3d60*/  USEL UR8, URZ, 0x1, UP0 ;  /* 0x00000001ff087887 */ /* 0x000fe40008000000 */
[----:B------:R-:W-:-:S04]  /*3d70*/  USEL UR7, UR7, URZ, UP0 ;  /* 0x000000ff07077287 */ /* 0x000fc80008000000 */
[----:B------:R-:W-:Y:S01]  /*3d80*/  ULEA UR7, UR7, UR6, 0x3 ;  /* 0x0000000607077291 */ /* 0x000fe2000f8e18ff */
[----:B--2---:R-:W-:-:S04]  /*3d90*/  LOP3.LUT R3, R12, UR8, RZ, 0x3c, !PT ;  /* 0x000000080c037c12 */ /* 0x004fc8000f8e3cff */
[----:B------:R-:W-:-:S04]  /*3da0*/  SHF.L.U32 R0, R3, 0x1f, RZ ;  /* 0x0000001f03007819 */ /* 0x000fc800000006ff */
[----:B------:R-:W2:Y:S02]  /*3db0*/  SYNCS.PHASECHK.TRANS64 P0, [UR7+0x190], R0 ;  /* 0x00019000ff0075a7 */ /* 0x000ea40008001007 */
[----:B-12---:R-:W-:Y:S05]  /*3dc0*/  @P0 EXIT ;  /* 0x000000000000094d */ /* 0x006fea0003800000 */
[----:B------:R-:W-:Y:S02]  /*3dd0*/  SHF.L.U32 R3, R3, 0x1f, RZ ;  /* 0x0000001f03037819 */ /* 0x000fe400000006ff */
[----:B------:R-:W-:-:S07]  /*3de0*/  MOV R0, UR7 ;  /* 0x0000000700007c02 */ /* 0x000fce0008000f00 */
.L_x_71:
[----:B-1----:R1:W2:Y:S02]  /*3df0*/  SYNCS.PHASECHK.TRANS64.TRYWAIT P0, [R0+URZ+0x190], R3 ;  /* 0x00019003000075a7 */ /* 0x0022a400080011ff */
[----:B--2---:R-:W-:Y:S05]  /*3e00*/  @!P0 NANOSLEEP.SYNCS 0x989680 ;  /* 0x009896800000895d */ /* 0x004fea0003900000 */
[----:B------:R-:W2:Y:S02]  /*3e10*/  @!P0 SYNCS.PHASECHK.TRANS64 P0, [R0+URZ+0x190], R3 ;  /* 0x00019003000085a7 */ /* 0x000ea400080010ff */
[----:B--2---:R-:W-:Y:S05]  /*3e20*/  @P0 EXIT ;  /* 0x000000000000094d */ /* 0x004fea0003800000 */
[----:B------:R-:W-:Y:S05]  /*3e30*/  BRA `(.L_x_71) ;  /* 0xfffffffc00ec7947 */ /* 0x000fea000383ffff */
.L_x_64:
[----:B------:R-:W-:Y:S05]  /*3e40*/  BRA.U UP6, `(.L_x_72) ;  /* 0x0000001106a47547 */ /* 0x000fea000b800000 */
[----:B------:R-:W2:Y:S01]  /*3e50*/  S2UR UR7, SR_CgaCtaId ;  /* 0x00000000000779c3 */ /* 0x000ea20000008800 */
[----:B------:R-:W-:Y:S01]  /*3e60*/  UMOV UR4, 0x40 ;  /* 0x0000004000047882 */ /* 0x000fe20000000000 */
[----:B------:R-:W-:Y:S01]  /*3e70*/  NOP ;  /* 0x0000000000007918 */ /* 0x000fe20000000000 */
[----:B------:R-:W-:Y:S01]  /*3e80*/  UMOV UR6, 0x400 ;  /* 0x0000040000067882 */ /* 0x000fe20000000000 */
[----:B--2---:R-:W-:Y:S02]  /*3e90*/  ULEA UR5, UR7, UR4, 0x18 ;  /* 0x0000000407057291 */ /* 0x004fe4000f8ec0ff */
[----:B------:R-:W-:-:S07]  /*3ea0*/  ULEA UR6, UR7, UR6, 0x18 ;  /* 0x0000000607067291 */ /* 0x000fce000f8ec0ff */
[----:B------:R-:W2:Y:S02]  /*3eb0*/  LDS.U8 R0, [UR5+0x1c] ;  /* 0x00001c05ff007984 */ /* 0x000ea40008000000 */
[----:B--2---:R-:W-:-:S13]  /*3ec0*/  ISETP.NE.AND P0, PT, R0, RZ, PT ;  /* 0x000000ff0000720c */ /* 0x004fda0003f05270 */
[----:B------:R-:W-:Y:S05]  /*3ed0*/  @P0 BRA `(.L_x_73) ;  /* 0x0000000400080947 */ /* 0x000fea0003800000 */
[----:B------:R-:W-:Y:S02]  /*3ee0*/  UISETP.NE.U32.AND UP1, UPT, UR35, 0x1, UPT ;  /* 0x000000012300788c */ /* 0x000fe4000bf25070 */
[----:B------:R-:W-:-:S07]  /*3ef0*/  UIADD3 UR7, UPT, UPT, UR5, 0x8, URZ ;  /* 0x0000000805077890 */ /* 0x000fce000fffe0ff */
[----:B------:R-:W-:Y:S05]  /*3f00*/  BRA.U !UP1, `(.L_x_74) ;  /* 0x00000001099c7547 */ /* 0x000fea000b800000 */
[----:B------:R-:W-:Y:S01]  /*3f10*/  ELECT P0, URZ, PT ;  /* 0x0000000000ff782f */ /* 0x000fe20003800000 */
[----:B------:R-:W-:-:S12]  /*3f20*/  BSSY B0, `(.L_x_74) ;  /* 0x0000025000007945 */ /* 0x000fd80003800000 */
[----:B------:R-:W-:Y:S05]  /*3f30*/  @!P0 BRA `(.L_x_75) ;  /* 0x00000000008c8947 */ /* 0x000fea0003800000 */
[----:B------:R-:W-:-:S05]  /*3f40*/  UMOV UR4, 0x10 ;  /* 0x0000001000047882 */ /* 0x000fca0000000000 */
[----:B------:R-:W-:Y:S04]  /*3f50*/  DEPBAR.LE SB2, 0x36 ;  /* 0x0000ad800000791a */ /* 0x000fe80000000000 */
[----:B------:R-:W2:Y:S02]  /*3f60*/  UTCATOMSWS.2CTA.FIND_AND_SET.ALIGN UP0, UR4, UR4 ;  /* 0x00000004000475e3 */ /* 0x000ea40008200800 */
[----:B--2---:R-:W-:Y:S01]  /*3f70*/  MOV R11, UR4 ;  /* 0x00000004000b7c02 */ /* 0x004fe20008000f00 */
[----:B------:R-:W-:Y:S06]  /*3f80*/  BRA.U UP0, `(.L_x_76) ;  /* 0x0000000100187547 */ /* 0x000fec000b800000 */
.L_x_77:
[----:B------:R-:W-:Y:S05]  /*3f90*/  NANOSLEEP 0x64 ;  /* 0x000000640000795d */ /* 0x000fea0003800000 */
[----:B------:R-:W-:-:S05]  /*3fa0*/  UMOV UR4, 0x10 ;  /* 0x0000001000047882 */ /* 0x000fca0000000000 */
[----:B------:R-:W-:Y:S04]  /*3fb0*/  DEPBAR.LE SB2, 0x36 ;  /* 0x0000ad800000791a */ /* 0x000fe80000000000 */
[----:B------:R-:W2:Y:S02]  /*3fc0*/  UTCATOMSWS.2CTA.FIND_AND_SET.ALIGN UP0, UR4, UR4 ;  /* 0x00000004000475e3 */ /* 0x000ea40008200800 */
[----:B--2---:R-:W-:Y:S01]  /*3fd0*/  MOV R11, UR4 ;  /* 0x00000004000b7c02 */ /* 0x004fe20008000f00 */
[----:B------:R-:W-:Y:S05]  /*3fe0*/  BRA.U !UP0, `(.L_x_77) ;  /* 0xfffffffd08e87547 */ /* 0x000fea000b83ffff */
.L_x_76:
[----:B------:R-:W2:Y:S01]  /*3ff0*/  LDS R7, [UR5+0x10] ;  /* 0x00001005ff077984 */ /* 0x000ea20008000800 */
[----:B------:R-:W-:Y:S01]  /*4000*/  IMAD.U32 R5, RZ, RZ, UR6 ;  /* 0x00000006ff057e24 */ /* 0x000fe2000f8e00ff */
[----:B------:R-:W-:-:S03]  /*4010*/  MOV R4, UR34 ;  /* 0x0000002200047c02 */ /* 0x000fc60008000f00 */
[----:B------:R-:W-:Y:S01]  /*4020*/  VIADD R5, R5, 0x230 ;  /* 0x0000023005057836 */ /* 0x000fe20000000000 */
[----:B--2---:R-:W-:-:S04]  /*4030*/  SHF.L.U32 R7, R7, 0x1f, RZ ;  /* 0x0000001f07077819 */ /* 0x004fc800000006ff */
[----:B------:R-:W2:Y:S02]  /*4040*/  SYNCS.PHASECHK.TRANS64.TRYWAIT P0, [UR5+0x8], R7 ;  /* 0x00000807ff0075a7 */ /* 0x000ea40008001105 */
[----:B--2---:R-:W-:Y:S05]  /*4050*/  @P0 BRA `(.L_x_78) ;  /* 0x0000000000080947 */ /* 0x004fea0003800000 */
[----:B------:R-:W2:Y:S02]  /*4060*/  SYNCS.PHASECHK.TRANS64.TRYWAIT P0, [UR5+0x8], R7 ;  /* 0x00000807ff0075a7 */ /* 0x000ea40008001105 */
[----:B--2---:R-:W-:Y:S05]  /*4070*/  @!P0 BRA `(.L_x_79) ;  /* 0x0000005800188947 */ /* 0x004fea0003800000 */
.L_x_78:
[----:B--2---:R-:W-:Y:S01]  /*4080*/  HFMA2 R0, -RZ, RZ, 0, 5.9604644775390625e-08 ;  /* 0x00000001ff007431 */ /* 0x004fe200000001ff */
[----:B------:R-:W-:Y:S01]  /*4090*/  UPRMT UR4, UR34, 0x654, UR7 ;  /* 0x0000065422047896 */ /* 0x000fe20008000007 */
[----:B------:R-:W-:Y:S01]  /*40a0*/  IMAD.MOV.U32 R8, RZ, RZ, 0xffff ;  /* 0x0000ffffff087424 */ /* 0x000fe200078e00ff */
[----:B------:R-:W-:Y:S01]  /*40b0*/  PRMT R4, R4, 0x654, R5 ;  /* 0x0000065404047816 */ /* 0x000fe20000000005 */
[----:B------:R-:W-:Y:S02]  /*40c0*/  IMAD.MOV.U32 R6, RZ, RZ, 0x4 ;  /* 0x00000004ff067424 */ /* 0x000fe400078e00ff */
[----:B------:R-:W-:Y:S01]  /*40d0*/  IMAD.SHL.U32 R9, R11, 0x20, RZ ;  /* 0x000000200b097824 */ /* 0x000fe200078e00ff */
[----:B------:R-:W-:Y:S02]  /*40e0*/  MOV R5, UR4 ;  /* 0x0000000400057c02 */ /* 0x000fe40008000f00 */
[-C--:B------:R-:W-:Y:S01]  /*40f0*/  SHF.L.U32 R8, R8, R11.reuse, RZ ;  /* 0x0000000b08087219 */ /* 0x080fe200000006ff */
[----:B------:R2:W-:Y:S01]  /*4100*/  SYNCS.ARRIVE.TRANS64.RED RZ, [UR4], R6 ;  /* 0x00000006ffff79a7 */ /* 0x0005e20008000404 */
[----:B------:R-:W-:Y:S01]  /*4110*/  SHF.L.U32 R7, R0, R11, RZ ;  /* 0x0000000b00077219 */ /* 0x000fe200000006ff */
[----:B------:R2:W-:Y:S04]  /*4120*/  STS [UR6+0x230], R9 ;  /* 0x00023009ff007988 */ /* 0x0005e80008000806 */
[----:B------:R2:W-:Y:S04]  /*4130*/  STAS [R4.64], R11 ;  /* 0x0000000b04007dbd */ /* 0x0005e8000c0008ff */
[----:B------:R2:W-:Y:S04]  /*4140*/  ATOMS.OR RZ, [UR5+0x14], R8 ;  /* 0x00001408ffff798c */ /* 0x0005e8000b000005 */
[----:B------:R2:W-:Y:S04]  /*4150*/  ATOMS.OR RZ, [UR5+0x18], R7 ;  /* 0x00001807ffff798c */ /* 0x0005e8000b000005 */
[----:B------:R2:W-:Y:S02]  /*4160*/  ATOMS.XOR RZ, [UR5+0x10], R0 ;  /* 0x00001000ffff798c */ /* 0x0005e4000b800005 */
.L_x_75:
[----:B-1----:R-:W-:Y:S05]  /*4170*/  BSYNC B0 ;  /* 0x0000000000007941 */ /* 0x002fea0003800000 */
.L_x_74:
[----:B------:R-:W-:Y:S05]  /*4180*/  BRA.U UP1, `(.L_x_80) ;  /* 0x00000001016c7547 */ /* 0x000fea000b800000 */
[----:B------:R-:W-:-:S03]  /*4190*/  UMOV UR4, 0xffffffff ;  /* 0xffffffff00047882 */ /* 0x000fc60000000000 */
[----:B------:R-:W-:Y:S05]  /*41a0*/  BRA.DIV UR4, `(.L_x_81) ;  /* 0x0000005604e47947 */ /* 0x000fea000b800000 */
[----:B------:R-:W-:-:S13]  /*41b0*/  ELECT P0, URZ, PT ;  /* 0x0000000000ff782f */ /* 0x000fda0003800000 */
.L_x_199:
[----:B------:R-:W-:Y:S05]  /*41c0*/  @!P0 BRA `(.L_x_80) ;  /* 0x00000000005c8947 */ /* 0x000fea0003800000 */
[----:B--2---:R-:W2:Y:S02]  /*41d0*/  LDS R5, [UR5+0x10] ;  /* 0x00001005ff057984 */ /* 0x004ea40008000800 */
[----:B--2---:R-:W-:-:S04]  /*41e0*/  SHF.L.U32 R5, R5, 0x1f, RZ ;  /* 0x0000001f05057819 */ /* 0x004fc800000006ff */
[----:B------:R-:W2:Y:S02]  /*41f0*/  SYNCS.PHASECHK.TRANS64.TRYWAIT P0, [UR5+0x8], R5 ;  /* 0x00000805ff0075a7 */ /* 0x000ea40008001105 */
[----:B--2---:R-:W-:Y:S05]  /*4200*/  @P0 BRA `(.L_x_82) ;  /* 0x0000000000080947 */ /* 0x004fea0003800000 */
[----:B------:R-:W2:Y:S02]  /*4210*/  SYNCS.PHASECHK.TRANS64.TRYWAIT P0, [UR5+0x8], R5 ;  /* 0x00000805ff0075a7 */ /* 0x000ea40008001105 */
[----:B--2---:R-:W-:Y:S05]  /*4220*/  @!P0 BRA `(.L_x_83) ;  /* 0x0000005400e88947 */ /* 0x004fea0003800000 */
.L_x_82:
[----:B------:R-:W3:Y:S01]  /*4230*/  LDS R7, [UR6+0x230] ;  /* 0x00023006ff077984 */ /* 0x000ee20008000800 */
[----:B--2---:R-:W-:Y:S02]  /*4240*/  HFMA2 R0, -RZ, RZ, 0, 5.9604644775390625e-08 ;  /* 0x00000001ff007431 */ /* 0x004fe400000001ff */
[----:B------:R-:W-:Y:S01]  /*4250*/  IMAD.MOV.U32 R4, RZ, RZ, 0xffff ;  /* 0x0000ffffff047424 */ /* 0x000fe200078e00ff */
[----:B------:R-:W-:Y:S01]  /*4260*/  UPRMT UR4, UR34, 0x654, UR7 ;  /* 0x0000065422047896 */ /* 0x000fe20008000007 */
[----:B---3--:R-:W-:-:S03]  /*4270*/  IMAD.SHL.U32 R5, R7, 0x20, RZ ;  /* 0x0000002007057824 */ /* 0x008fc600078e00ff */
[-C--:B------:R-:W-:Y:S02]  /*4280*/  SHF.L.U32 R4, R4, R7.reuse, RZ ;  /* 0x0000000704047219 */ /* 0x080fe400000006ff */
[----:B------:R-:W-:Y:S01]  /*4290*/  SHF.L.U32 R7, R0, R7, RZ ;  /* 0x0000000700077219 */ /* 0x000fe200000006ff */
[----:B------:R3:W-:Y:S04]  /*42a0*/  STS [UR6+0x230], R5 ;  /* 0x00023005ff007988 */ /* 0x0007e80008000806 */
[----:B------:R3:W-:Y:S04]  /*42b0*/  ATOMS.OR RZ, [UR5+0x14], R4 ;  /* 0x00001404ffff798c */ /* 0x0007e8000b000005 */
[----:B------:R3:W-:Y:S01]  /*42c0*/  ATOMS.OR RZ, [UR5+0x18], R7 ;  /* 0x00001807ffff798c */ /* 0x0007e2000b000005 */
[----:B------:R-:W-:Y:S03]  /*42d0*/  SYNCS.ARRIVE.TRANS64.RED.A1T0 RZ, [UR4], RZ ;  /* 0x000000ffffff79a7 */ /* 0x000fe60008100404 */
[----:B------:R3:W-:Y:S01]  /*42e0*/  ATOMS.XOR RZ, [UR5+0x10], R0 ;  /* 0x00001000ffff798c */ /* 0x0007e2000b800005 */
[----:B------:R-:W-:Y:S05]  /*42f0*/  BRA `(.L_x_80) ;  /* 0x0000000000107947 */ /* 0x000fea0003800000 */
.L_x_73:
[----:B------:R-:W-:Y:S02]  /*4300*/  MOV R0, 0xffffffff ;  /* 0xffffffff00007802 */ /* 0x000fe40000000f00 */
[----:B------:R-:W-:-:S03]  /*4310*/  MOV R4, 0x4340 ;  /* 0x0000434000047802 */ /* 0x000fc60000000f00 */
[----:B------:R2:W-:Y:S04]  /*4320*/  STS [UR6+0x230], R0 ;  /* 0x00023000ff007988 */ /* 0x0005e80008000806 */
[----:B-12--5:R-:W-:Y:S05]  /*4330*/  CALL.REL.NOINC `($__internal_1_$__cuda_sm10x_tcgen05_guardrail_trap_phase_invalid_during_alloc) ;  /* 0x0000005c00487944 */ /* 0x026fea0003c00000 */
.L_x_80:
[----:B------:R-:W-:Y:S05]  /*4340*/  WARPSYNC.ALL ;  /* 0x0000000000007948 */ /* 0x000fea0003800000 */
[----:B------:R-:W4:Y:S01]  /*4350*/  S2UR UR4, SR_CgaCtaId ;  /* 0x00000000000479c3 */ /* 0x000f220000008800 */
[----:B------:R-:W-:Y:S01]  /*4360*/  UMOV UR17, 0x400 ;  /* 0x0000040000117882 */ /* 0x000fe20000000000 */
[----:B------:R-:W-:-:S06]  /*4370*/  NOP ;  /* 0x0000000000007918 */ /* 0x000fcc0000000000 */
[----:B------:R-:W-:Y:S06]  /*4380*/  BAR.ARV 0x6, 0xa0 ;  /* 0x0182800000007b1d */ /* 0x000fec0000002000 */
[----:B------:R-:W1:Y:S01]  /*4390*/  LDCU UR6, c[0x0][0x38c] ;  /* 0x00007180ff0677ac */ /* 0x000e620008000800 */
[----:B------:R-:W-:Y:S01]  /*43a0*/  LOP3.LUT R3, R3, 0xffff, RZ, 0xc0, !PT ;  /* 0x0000ffff03037812 */ /* 0x000fe200078ec0ff */
[----:B--2---:R-:W-:Y:S01]  /*43b0*/  IMAD.MOV.U32 R9, RZ, RZ, 0x1 ;  /* 0x00000001ff097424 */ /* 0x004fe200078e00ff */
[----:B------:R-:W-:Y:S01]  /*43c0*/  LOP3.LUT R2, R2, 0xffff, RZ, 0xc0, !PT ;  /* 0x0000ffff02027812 */ /* 0x000fe200078ec0ff */
[----:B------:R-:W-:Y:S01]  /*43d0*/  IMAD.MOV.U32 R8, RZ, RZ, RZ ;  /* 0x000000ffff087224 */ /* 0x000fe200078e00ff */
[----:B------:R-:W-:Y:S01]  /*43e0*/  R2UR UR20, R3 ;  /* 0x00000000031472ca */ /* 0x000fe200000e0000 */
[----:B------:R-:W-:Y:S01]  /*43f0*/  UMOV UR24, URZ ;  /* 0x000000ff00187c82 */ /* 0x000fe20008000000 */
[----:B------:R-:W-:-:S02]  /*4400*/  R2UR UR30, R2 ;  /* 0x00000000021e72ca */ /* 0x000fc400000e0000 */
[----:B------:R-:W-:Y:S01]  /*4410*/  CS2R R2, SRZ ;  /* 0x0000000000027805 */ /* 0x000fe2000001ff00 */
[----:B------:R-:W-:Y:S01]  /*4420*/  UMOV UR15, URZ ;  /* 0x000000ff000f7c82 */ /* 0x000fe20008000000 */
[----:B----4-:R-:W-:Y:S01]  /*4430*/  ULEA UR17, UR4, UR17, 0x18 ;  /* 0x0000001104117291 */ /* 0x010fe2000f8ec0ff */
[----:B------:R-:W-:Y:S01]  /*4440*/  UMOV UR14, URZ ;  /* 0x000000ff000e7c82 */ /* 0x000fe20008000000 */
[----:B------:R-:W-:Y:S02]  /*4450*/  UISETP.NE.AND UP3, UPT, UR35, URZ, UPT ;  /* 0x000000ff2300728c */ /* 0x000fe4000bf65270 */
[----:B------:R-:W-:Y:S02]  /*4460*/  UIADD3 UR5, UPT, UPT, UR17, 0x6600, URZ ;  /* 0x0000660011057890 */ /* 0x000fe4000fffe0ff */
[----:B------:R-:W-:-:S03]  /*4470*/  UIADD3 UR4, UPT, UPT, UR17, 0x2e600, URZ ;  /* 0x0002e60011047890 */ /* 0x000fc6000fffe0ff */
[----:B---3--:R-:W2:Y:S01]  /*4480*/  LDS R0, [UR17+0x230] ;  /* 0x00023011ff007984 */ /* 0x008ea20008000800 */
[----:B-1----:R-:W-:Y:S02]  /*4490*/  UIADD3 UR6, UPT, UPT, UR6, 0x1f, URZ ;  /* 0x0000001f06067890 */ /* 0x002fe4000fffe0ff */
[----:B------:R-:W-:Y:S02]  /*44a0*/  USHF.R.U32.HI UR5, URZ, 0x4, UR5 ;  /* 0x00000004ff057899 */ /* 0x000fe40008011605 */
[----:B------:R-:W-:Y:S02]  /*44b0*/  USHF.R.S32.HI UR25, URZ, 0x1f, UR6 ;  /* 0x0000001fff197899 */ /* 0x000fe40008011406 */
[----:B------:R-:W-:Y:S02]  /*44c0*/  USHF.R.U32.HI UR4, URZ, 0x4, UR4 ;  /* 0x00000004ff047899 */ /* 0x000fe40008011604 */
[----:B------:R-:W-:Y:S02]  /*44d0*/  ULEA.HI UR25, UR25, UR6, URZ, 0x5 ;  /* 0x0000000619197291 */ /* 0x000fe4000f8f28ff */
[----:B------:R-:W-:-:S02]  /*44e0*/  ULOP3.LUT UR5, UR5, 0x3fff, URZ, 0xc0, !UPT ;  /* 0x00003fff05057892 */ /* 0x000fc4000f8ec0ff */
[----:B------:R-:W-:Y:S02]  /*44f0*/  USHF.R.S32.HI UR25, URZ, 0x5, UR25 ;  /* 0x00000005ff197899 */ /* 0x000fe40008011419 */
[----:B------:R-:W-:Y:S02]  /*4500*/  ULOP3.LUT UR22, UR4, 0x3fff, URZ, 0xc0, !UPT ;  /* 0x00003fff04167892 */ /* 0x000fe4000f8ec0ff */
[----:B------:R-:W-:Y:S02]  /*4510*/  UISETP.LT.AND UP0, UPT, UR25, 0x1, UPT ;  /* 0x000000011900788c */ /* 0x000fe4000bf01270 */
[----:B------:R-:W-:Y:S02]  /*4520*/  ULOP3.LUT UR21, UR5, 0x10000, URZ, 0xfc, !UPT ;  /* 0x0001000005157892 */ /* 0x000fe4000f8efcff */
[----:B------:R-:W-:Y:S02]  /*4530*/  ULOP3.LUT UR22, UR22, 0x10000, URZ, 0xfc, !UPT ;  /* 0x0001000016167892 */ /* 0x000fe4000f8efcff */
[----:B------:R-:W-:Y:S01]  /*4540*/  USEL UR31, UR25, 0x1, !UP0 ;  /* 0x00000001191f7887 */ /* 0x000fe2000c000000 */
[----:B------:R-:W-:Y:S01]  /*4550*/  UMOV UR28, 0x0 ;  /* 0x00000000001c7882 */ /* 0x000fe20000000000 */
[----:B------:R-:W-:Y:S01]  /*4560*/  UMOV UR29, 0x10100490 ;  /* 0x10100490001d7882 */ /* 0x000fe20000000000 */
[----:B------:R-:W-:Y:S01]  /*4570*/  UMOV UR26, 0x0 ;  /* 0x00000000001a7882 */ /* 0x000fe20000000000 */
[----:B------:R-:W-:Y:S01]  /*4580*/  UMOV UR27, 0x10100490 ;  /* 0x10100490001b7882 */ /* 0x000fe20000000000 */
[----:B--2---:R-:W-:-:S15]  /*4590*/  R2UR UR32, R0 ;  /* 0x00000000002072ca */ /* 0x004fde00000e0000 */
.L_x_91:
[C---:B------:R-:W-:Y:S02]  /*45a0*/  LEA R0, R8.reuse, UR17, 0x3 ;  /* 0x0000001108007c11 */ /* 0x040fe4000f8e18ff */
[----:B------:R-:W-:Y:S02]  /*45b0*/  SHF.L.U32 R5, R3, 0x1f, RZ ;  /* 0x0000001f03057819 */ /* 0x000fe400000006ff */
[----:B------:R-:W-:Y:S02]  /*45c0*/  LEA R4, R8, UR17, 0x4 ;  /* 0x0000001108047c11 */ /* 0x000fe4000f8e20ff */
[----:B------:R-:W1:Y:S02]  /*45d0*/  SYNCS.PHASECHK.TRANS64.TRYWAIT P0, [R0+URZ+0x180], R5 ;  /* 0x00018005000075a7 */ /* 0x000e6400080011ff */
[----:B-1-3--:R-:W-:Y:S05]  /*45e0*/  @!P0 BRA `(.L_x_84) ;  /* 0x0000005400108947 */ /* 0x00afea0003800000 */
.L_x_200:
[----:B-1----:R-:W1:Y:S01]  /*45f0*/  LDS.128 R4, [R4+0x210] ;  /* 0x0002100004047984 */ /* 0x002e620000000c00 */
[----:B------:R-:W-:Y:S02]  /*4600*/  VIADD R0, R0, 0x190 ;  /* 0x0000019000007836 */ /* 0x000fe40000000000 */
[----:B------:R-:W-:Y:S01]  /*4610*/  VIADD R8, R8, 0x1 ;  /* 0x0000000108087836 */ /* 0x000fe20000000000 */
[----:B------:R-:W-:Y:S01]  /*4620*/  @!PT LDS RZ, [RZ] ;  /* 0x00000000fffff984 */ /* 0x000fe20000000800 */
[----:B------:R-:W-:Y:S01]  /*4630*/  @!PT LDS RZ, [RZ] ;  /* 0x00000000fffff984 */ /* 0x000fe20000000800 */
[----:B------:R-:W-:Y:S01]  /*4640*/  @!PT LDS RZ, [RZ] ;  /* 0x00000000fffff984 */ /* 0x000fe20000000800 */
[----:B------:R-:W-:Y:S01]  /*4650*/  @!PT LDS RZ, [RZ] ;  /* 0x00000000fffff984 */ /* 0x000fe20000000800 */
[----:B------:R2:W-:Y:S06]  /*4660*/  MEMBAR.ALL.CTA ;  /* 0x0000000000007992 */ /* 0x0005ec0000008000 */
[----:B--2---:R-:W2:Y:S01]  /*4670*/  FENCE.VIEW.ASYNC.S ;  /* 0x00000000000073c6 */ /* 0x004ea20000000000 */
[----:B------:R-:W-:-:S04]  /*4680*/  PRMT R0, RZ, 0x654, R0 ;  /* 0x00000654ff007816 */ /* 0x000fc80000000000 */
[----:B--2---:R2:W-:Y:S01]  /*4690*/  SYNCS.ARRIVE.TRANS64.RED.A1T0 RZ, [R0+URZ], RZ ;  /* 0x000000ff00ff79a7 */ /* 0x0045e200081004ff */
[----:B-1----:R-:W-:Y:S01]  /*46a0*/  LOP3.LUT P1, RZ, R6, 0x1, RZ, 0xc0, !PT ;  /* 0x0000000106ff7812 */ /* 0x002fe2000782c0ff */
[----:B--2---:R-:W-:-:S12]  /*46b0*/  BRA.U UP3, `(.L_x_85) ;  /* 0x0000000103e07547 */ /* 0x004fd8000b800000 */
[----:B------:R-:W1:Y:S01]  /*46c0*/  LDCU UR4, c[0x0][0x38c] ;  /* 0x00007180ff0477ac */ /* 0x000e620008000800 */
[----:B------:R-:W-:Y:S02]  /*46d0*/  PLOP3.LUT P2, PT, PT, PT, PT, 0x80, 0x8 ;  /* 0x000000000008781c */ /* 0x000fe40003f4f070 */
[----:B------:R-:W-:Y:S01]  /*46e0*/  SHF.L.U32 R5, R9, 0x1f, RZ ;  /* 0x0000001f09057819 */ /* 0x000fe200000006ff */
[----:B------:R-:W-:Y:S02]  /*46f0*/  ULEA UR23, UR24, UR17, 0x3 ;  /* 0x0000001118177291 */ /* 0x000fe4000f8e18ff */
[----:B------:R-:W-:Y:S02]  /*4700*/  ULEA UR18, UR24, UR32, 0x6 ;  /* 0x0000002018127291 */ /* 0x000fe4000f8e30ff */
[----:B-1----:R-:W-:-:S06]  /*4710*/  UISETP.GE.AND UP0, UPT, UR4, 0x1, UPT ;  /* 0x000000010400788c */ /* 0x002fcc000bf06270 */
[----:B------:R-:W-:-:S05]  /*4720*/  PLOP3.LUT P0, PT, PT, PT, UP0, 0x80, 0x8 ;  /* 0x000000000008781c */ /* 0x000fca0003f0f008 */
[----:B------:R-:W-:-:S08]  /*4730*/  @UP0 ULEA UR4, UR15, UR17, 0x3 ;  /* 0x000000110f040291 */ /* 0x000fd0000f8e18ff */
[----:B------:R-:W-:-:S04]  /*4740*/  @P0 SHF.L.U32 R0, R2, 0x1f, RZ ;  /* 0x0000001f02000819 */ /* 0x000fc800000006ff */
[----:B------:R1:W2:Y:S01]  /*4750*/  @P0 SYNCS.PHASECHK.TRANS64.TRYWAIT P2, [UR4], R0 ;  /* 0x00000000ff0005a7 */ /* 0x0002a20008041104 */
[----:B------:R-:W3:Y:S02]  /*4760*/  SYNCS.PHASECHK.TRANS64.TRYWAIT P0, [UR23+0x1c0], R5 ;  /* 0x0001c005ff0075a7 */ /* 0x000ee40008001117 */
[----:B-123--:R-:W-:Y:S05]  /*4770*/  @!P0 BRA `(.L_x_86) ;  /* 0x0000005000c08947 */ /* 0x00efea0003800000 */
.L_x_202:
[----:B------:R-:W-:Y:S01]  /*4780*/  UMOV UR19, UR14 ;  /* 0x0000000e00137c82 */ /* 0x000fe20008000000 */
[----:B------:R-:W-:Y:S05]  /*4790*/  BRA.U !UP0, `(.L_x_87) ;  /* 0x0000000108987547 */ /* 0x000fea000b800000 */
[----:B------:R-:W-:Y:S02]  /*47a0*/  UIADD3 UR19, UPT, UPT, UR31, UR14, URZ ;  /* 0x0000000e1f137290 */ /* 0x000fe4000fffe0ff */
[----:B------:R-:W-:Y:S01]  /*47b0*/  UPLOP3.LUT UP2, UPT, UPT, UPT, UPT, 0x40, 0x4 ;  /* 0x000000000004789c */ /* 0x000fe20003f4e870 */
[----:B------:R-:W-:Y:S01]  /*47c0*/  UMOV UR16, UR25 ;  /* 0x0000001900107c82 */ /* 0x000fe20008000000 */
[----:B------:R-:W-:-:S09]  /*47d0*/  UMOV UR6, UR15 ;  /* 0x0000000f00067c82 */ /* 0x000fd20008000000 */
.L_x_90:
[----:B--2---:R-:W-:Y:S01]  /*47e0*/  ULEA UR5, UR6, UR17, 0x3 ;  /* 0x0000001106057291 */ /* 0x004fe2000f8e18ff */
[----:B---3--:R-:W-:Y:S11]  /*47f0*/  @P2 BRA `(.L_x_88) ;  /* 0x00000000000c2947 */ /* 0x008ff60003800000 */
[----:B-1----:R-:W-:Y:S04]  /*4800*/  SHF.L.U32 R5, R2, 0x1f, RZ ;  /* 0x0000001f02057819 */ /* 0x002fe800000006ff */
[----:B------:R-:W1:Y:S02]  /*4810*/  SYNCS.PHASECHK.TRANS64.TRYWAIT P0, [UR5], R5 ;  /* 0x00000005ff0075a7 */ /* 0x000e640008001105 */
[----:B-1----:R-:W-:Y:S05]  /*4820*/  @!P0 BRA `(.L_x_89) ;  /* 0x0000005000ac8947 */ /* 0x002fea0003800000 */
.L_x_88:
[----:B------:R-:W-:Y:S01]  /*4830*/  UISETP.NE.AND UP0, UPT, UR16, 0x1, UPT ;  /* 0x000000011000788c */ /* 0x000fe2000bf05270 */
[----:B------:R-:W-:Y:S01]  /*4840*/  PLOP3.LUT P2, PT, PT, PT, PT, 0x80, 0x8 ;  /* 0x000000000008781c */ /* 0x000fe20003f4f070 */
[----:B------:R-:W-:Y:S02]  /*4850*/  UIADD3 UR4, UPT, UPT, UR6, 0x1, URZ ;  /* 0x0000000106047890 */ /* 0x000fe4000fffe0ff */
[----:B------:R-:W-:Y:S02]  /*4860*/  ULEA UR12, UR6, UR22, 0x7 ;  /* 0x00000016060c7291 */ /* 0x000fe4000f8e38ff */
[----:B------:R-:W-:Y:S01]  /*4870*/  UISETP.NE.AND UP1, UPT, UR4, 0x14, UPT ;  /* 0x000000140400788c */ /* 0x000fe2000bf25270 */
[----:B------:R-:W-:Y:S01]  /*4880*/  PLOP3.LUT P0, PT, PT, PT, UP0, 0x80, 0x8 ;  /* 0x000000000008781c */ /* 0x000fe20003f0f008 */
[----:B------:R-:W-:Y:S02]  /*4890*/  UIADD3 UR10, UPT, UPT, UR12, 0x2, URZ ;  /* 0x000000020c0a7890 */ /* 0x000fe4000fffe0ff */
[----:B------:R-:W-:Y:S02]  /*48a0*/  USEL UR7, URZ, 0x1, UP1 ;  /* 0x00000001ff077887 */ /* 0x000fe40008800000 */
[----:B------:R-:W-:Y:S02]  /*48b0*/  USEL UR15, UR4, URZ, UP1 ;  /* 0x000000ff040f7287 */ /* 0x000fe40008800000 */
[----:B------:R-:W-:Y:S02]  /*48c0*/  UIADD3 UR14, UPT, UPT, UR14, 0x1, URZ ;  /* 0x000000010e0e7890 */ /* 0x000fe4000fffe0ff */
[----:B------:R-:W-:Y:S01]  /*48d0*/  @UP0 ULEA UR4, UR15, UR17, 0x3 ;  /* 0x000000110f040291 */ /* 0x000fe2000f8e18ff */
[----:B------:R-:W-:Y:S01]  /*48e0*/  LOP3.LUT R2, R2, UR7, RZ, 0x3c, !PT ;  /* 0x0000000702027c12 */ /* 0x000fe2000f8e3cff */
[----:B------:R-:W-:Y:S01]  /*48f0*/  UIADD3 UR7, UPT, UPT, UR5, 0xa0, URZ ;  /* 0x000000a005077890 */ /* 0x000fe2000fffe0ff */
[----:B------:R-:W-:Y:S02]  /*4900*/  UMOV UR13, 0x80004020 ;  /* 0x80004020000d7882 */ /* 0x000fe40000000000 */
[----:B-1----:R-:W-:Y:S01]  /*4910*/  @P0 SHF.L.U32 R0, R2, 0x1f, RZ ;  /* 0x0000001f02000819 */ /* 0x002fe200000006ff */
[----:B------:R-:W-:Y:S01]  /*4920*/  UMOV UR5, 0x80004020 ;  /* 0x8000402000057882 */ /* 0x000fe20000000000 */
[----:B------:R-:W-:Y:S01]  /*4930*/  UMOV UR11, 0x80004020 ;  /* 0x80004020000b7882 */ /* 0x000fe20000000000 */
[----:B------:R-:W-:Y:S01]  /*4940*/  UMOV UR9, 0x80004020 ;  /* 0x8000402000097882 */ /* 0x000fe20000000000 */
[----:B------:R2:W3:Y:S01]  /*4950*/  @P0 SYNCS.PHASECHK.TRANS64.TRYWAIT P2, [UR4], R0 ;  /* 0x00000000ff0005a7 */ /* 0x0004e20008041104 */
[----:B------:R-:W-:Y:S02]  /*4960*/  ULEA UR4, UR6, UR21, 0x9 ;  /* 0x0000001506047291 */ /* 0x000fe4000f8e48ff */
[----:B------:R-:W-:Y:S02]  /*4970*/  UISETP.NE.AND UP0, UPT, UR14, UR19, UPT ;  /* 0x000000130e00728c */ /* 0x000fe4000bf05270 */
[----:B------:R-:W-:Y:S02]  /*4980*/  UIADD3 UR8, UPT, UPT, UR4, 0x2, URZ ;  /* 0x0000000204087890 */ /* 0x000fe4000fffe0ff */
[----:B------:R-:W-:Y:S01]  /*4990*/  UIADD3 UR16, UPT, UPT, UR16, -0x1, URZ ;  /* 0xffffffff10107890 */ /* 0x000fe2000fffe0ff */
[----:B------:R-:W-:Y:S02]  /*49a0*/  UMOV UR6, UR15 ;  /* 0x0000000f00067c82 */ /* 0x000fe40008000000 */
[----:B------:R2:W-:Y:S01]  /*49b0*/  UTCHMMA.2CTA gdesc[UR4], gdesc[UR12], tmem[UR18], tmem[UR28], idesc[UR29], UP2 ;  /* 0x00ff1c0c040075ea */ /* 0x0005e20009200012 */
[----:B------:R-:W-:Y:S03]  /*49c0*/  UPLOP3.LUT UP2, UPT, UPT, UPT, UPT, 0x80, 0x8 ;  /* 0x000000000008789c */ /* 0x000fe60003f4f070 */
[----:B------:R2:W-:Y:S01]  /*49d0*/  UTCHMMA.2CTA gdesc[UR8], gdesc[UR10], tmem[UR18], tmem[UR26], idesc[UR27], UPT ;  /* 0x00ff1a0a080075ea */ /* 0x0005e2000ba00012 */
[----:B------:R2:W-:Y:S01]  /*49e0*/  UTCBAR.2CTA.MULTICAST [UR7], URZ, UR20 ;  /* 0x000000ff070073e9 */ /* 0x0005e20008200814 */
[----:B------:R-:W-:Y:S06]  /*49f0*/  BRA.U UP0, `(.L_x_90) ;  /* 0xfffffffd00787547 */ /* 0x000fec000b83ffff */
.L_x_87:
[----:B--2---:R-:W-:Y:S01]  /*4a00*/  UIADD3 UR4, UPT, UPT, UR23, 0x1a0, URZ ;  /* 0x000001a017047890 */ /* 0x004fe2000fffe0ff */
[----:B------:R-:W-:-:S08]  /*4a10*/  UMOV UR14, UR19 ;  /* 0x00000013000e7c82 */ /* 0x000fd00008000000 */
[----:B------:R2:W-:Y:S01]  /*4a20*/  UTCBAR.2CTA.MULTICAST [UR4], URZ, UR30 ;  /* 0x000000ff040073e9 */ /* 0x0005e2000820081e */
[----:B------:R-:W-:Y:S02]  /*4a30*/  NOP ;  /* 0x0000000000007918 */ /* 0x000fe40000000000 */
.L_x_85:
[----:B--2---:R-:W-:Y:S01]  /*4a40*/  UIADD3 UR4, UPT, UPT, UR24, 0x1, URZ ;  /* 0x0000000118047890 */ /* 0x004fe2000fffe0ff */
[----:B------:R-:W-:-:S03]  /*4a50*/  ISETP.NE.AND P0, PT, R8, 0x2, PT ;  /* 0x000000020800780c */ /* 0x000fc60003f05270 */
[----:B------:R-:W-:Y:S01]  /*4a60*/  UISETP.NE.AND UP0, UPT, UR4, 0x4, UPT ;  /* 0x000000040400788c */ /* 0x000fe2000bf05270 */
[----:B-1----:R-:W-:Y:S02]  /*4a70*/  SEL R0, RZ, 0x1, P0 ;  /* 0x00000001ff007807 */ /* 0x002fe40000000000 */
[----:B------:R-:W-:Y:S01]  /*4a80*/  SEL R8, R8, RZ, P0 ;  /* 0x000000ff08087207 */ /* 0x000fe20000000000 */
[----:B------:R-:W-:Y:S01]  /*4a90*/  USEL UR5, URZ, 0x1, UP0 ;  /* 0x00000001ff057887 */ /* 0x000fe20008000000 */
[----:B------:R-:W-:Y:S01]  /*4aa0*/  LOP3.LUT R3, R3, R0, RZ, 0x3c, !PT ;  /* 0x0000000003037212 */ /* 0x000fe200078e3cff */
[----:B------:R-:W-:-:S04]  /*4ab0*/  USEL UR24, UR4, URZ, UP0 ;  /* 0x000000ff04187287 */ /* 0x000fc80008000000 */
[----:B------:R-:W-:Y:S01]  /*4ac0*/  LOP3.LUT R9, R9, UR5, RZ, 0x3c, !PT ;  /* 0x0000000509097c12 */ /* 0x000fe2000f8e3cff */
[----:B------:R-:W-:Y:S07]  /*4ad0*/  @P1 BRA `(.L_x_91) ;  /* 0xfffffff800b01947 */ /* 0x000fee000383ffff */
[----:B------:R-:W1:Y:S01]  /*4ae0*/  S2UR UR8, SR_CgaCtaId ;  /* 0x00000000000879c3 */ /* 0x000e620000008800 */
[----:B------:R-:W-:Y:S01]  /*4af0*/  ELECT P0, URZ, PT ;  /* 0x0000000000ff782f */ /* 0x000fe20003800000 */
[----:B------:R-:W-:Y:S01]  /*4b00*/  HFMA2 R0, -RZ, RZ, 0, 5.9604644775390625e-08 ;  /* 0x00000001ff007431 */ /* 0x000fe200000001ff */
[----:B------:R-:W-:-:S05]  /*4b10*/  UMOV UR4, 0x40 ;  /* 0x0000004000047882 */ /* 0x000fca0000000000 */
[----:B------:R-:W-:Y:S01]  /*4b20*/  UVIRTCOUNT.DEALLOC.SMPOOL 0x80 ;  /* 0x000000800000784c */ /* 0x000fe20000000000 */
[----:B------:R-:W-:Y:S02]  /*4b30*/  UISETP.NE.AND UP1, UPT, UR35, URZ, UPT ;  /* 0x000000ff2300728c */ /* 0x000fe4000bf25270 */
[----:B-1----:R-:W-:-:S09]  /*4b40*/  ULEA UR8, UR8, UR4, 0x18 ;  /* 0x0000000408087291 */ /* 0x002fd2000f8ec0ff */
[----:B------:R1:W-:Y:S01]  /*4b50*/  @P0 STS.U8 [UR8+0x1c], R0 ;  /* 0x00001c00ff000988 */ /* 0x0003e20008000008 */
[----:B------:R-:W-:Y:S05]  /*4b60*/  BRA.U UP1, `(.L_x_92) ;  /* 0x0000000101a07547 */ /* 0x000fea000b800000 */
[----:B------:R-:W-:Y:S01]  /*4b70*/  UIADD3 UR7, UPT, UPT, UR17, 0x1c0, URZ ;  /* 0x000001c011077890 */ /* 0x000fe2000fffe0ff */
[----:B------:R-:W-:-:S03]  /*4b80*/  SHF.L.U32 R3, R9, 0x1f, RZ ;  /* 0x0000001f09037819 */ /* 0x000fc600000006ff */
[----:B------:R-:W-:-:S09]  /*4b90*/  ULEA UR4, UR24, UR7, 0x3 ;  /* 0x0000000718047291 */ /* 0x000fd2000f8e18ff */
[----:B------:R-:W2:Y:S02]  /*4ba0*/  SYNCS.PHASECHK.TRANS64.TRYWAIT P0, [UR4], R3 ;  /* 0x00000003ff0075a7 */ /* 0x000ea40008001104 */
[----:B--2---:R-:W-:Y:S05]  /*4bb0*/  @!P0 BRA `(.L_x_93) ;  /* 0x0000004c00e08947 */ /* 0x004fea0003800000 */
.L_x_205:
        /* <DEDUP_REMOVED lines=9> */
.L_x_207:
        /* <DEDUP_REMOVED lines=9> */
.L_x_209:
[----:B------:R-:W-:-:S04]  /*4ce0*/  UIADD3 UR4, UPT, UPT, UR4, 0x1, URZ ;  /* 0x0000000104047890 */ /* 0x000fc8000fffe0ff */
[----:B------:R-:W-:-:S04]  /*4cf0*/  UISETP.NE.AND UP0, UPT, UR4, 0x4, UPT ;  /* 0x000000040400788c */ /* 0x000fc8000bf05270 */
[----:B------:R-:W-:Y:S02]  /*4d00*/  USEL UR5, URZ, 0x1, UP0 ;  /* 0x00000001ff057887 */ /* 0x000fe40008000000 */
[----:B------:R-:W-:-:S04]  /*4d10*/  USEL UR4, UR4, URZ, UP0 ;  /* 0x000000ff04047287 */ /* 0x000fc80008000000 */
[----:B------:R-:W-:Y:S01]  /*4d20*/  ULEA UR4, UR4, UR7, 0x3 ;  /* 0x0000000704047291 */ /* 0x000fe2000f8e18ff */
[----:B-1----:R-:W-:-:S04]  /*4d30*/  LOP3.LUT R3, R2, UR5, RZ, 0x3c, !PT ;  /* 0x0000000502037c12 */ /* 0x002fc8000f8e3cff */
[----:B------:R-:W-:Y:S01]  /*4d40*/  SHF.L.U32 R3, R3, 0x1f, RZ ;  /* 0x0000001f03037819 */ /* 0x000fe200000006ff */
[----:B------:R-:W-:-:S04]  /*4d50*/  IMAD.U32 R0, RZ, RZ, UR4 ;  /* 0x00000004ff007e24 */ /* 0x000fc8000f8e00ff */
[----:B------:R1:W2:Y:S03]  /*4d60*/  SYNCS.PHASECHK.TRANS64.TRYWAIT P0, [R0+URZ], R3 ;  /* 0x00000003000075a7 */ /* 0x0002a600080011ff */
[----:B--2---:R-:W-:Y:S05]  /*4d70*/  @!P0 NANOSLEEP.SYNCS 0x989680 ;  /* 0x009896800000895d */ /* 0x004fea0003900000 */
[----:B------:R-:W2:Y:S02]  /*4d80*/  @!P0 SYNCS.PHASECHK.TRANS64 P0, [R0+URZ], R3 ;  /* 0x00000003000085a7 */ /* 0x000ea400080010ff */
[----:B--2---:R-:W-:Y:S05]  /*4d90*/  @P0 BRA `(.L_x_96) ;  /* 0x0000000000200947 */ /* 0x004fea0003800000 */
.L_x_97:
[----:B--2---:R2:W4:Y:S02]  /*4da0*/  SYNCS.PHASECHK.TRANS64.TRYWAIT P0, [R0+URZ], R3 ;  /* 0x00000003000075a7 */ /* 0x00452400080011ff */
[----:B----4-:R-:W-:Y:S05]  /*4db0*/  @!P0 NANOSLEEP.SYNCS 0x989680 ;  /* 0x009896800000895d */ /* 0x010fea0003900000 */
[----:B------:R-:W4:Y:S02]  /*4dc0*/  @!P0 SYNCS.PHASECHK.TRANS64 P0, [R0+URZ], R3 ;  /* 0x00000003000085a7 */ /* 0x000f2400080010ff */
[----:B----4-:R-:W-:Y:S05]  /*4dd0*/  @!P0 BRA `(.L_x_97) ;  /* 0xfffffffc00f08947 */ /* 0x010fea000383ffff */
[----:B------:R-:W-:Y:S05]  /*4de0*/  BRA `(.L_x_96) ;  /* 0x00000000000c7947 */ /* 0x000fea0003800000 */
.L_x_92:
[----:B------:R-:W-:-:S04]  /*4df0*/  UIADD3 UR4, UPT, UPT, UR17, 0x200, URZ ;  /* 0x0000020011047890 */ /* 0x000fc8000fffe0ff */
[----:B------:R-:W-:-:S09]  /*4e00*/  UPRMT UR4, UR34, 0x654, UR4 ;  /* 0x0000065422047896 */ /* 0x000fd20008000004 */
[----:B------:R-:W-:Y:S03]  /*4e10*/  SYNCS.ARRIVE.TRANS64.RED.A1T0 RZ, [UR4], RZ ;  /* 0x000000ffffff79a7 */ /* 0x000fe60008100404 */
.L_x_96:
[----:B-12---:R-:W-:Y:S01]  /*4e20*/  SHF.L.U32 R3, RZ, 0x1f, RZ ;  /* 0x0000001fff037819 */ /* 0x006fe200000006ff */
[----:B------:R-:W-:Y:S01]  /*4e30*/  UIADD3 UR4, UPT, UPT, UR17, 0x200, URZ ;  /* 0x0000020011047890 */ /* 0x000fe2000fffe0ff */
[----:B------:R-:W-:Y:S02]  /*4e40*/  PLOP3.LUT P0, PT, PT, PT, UP1, 0x80, 0x8 ;  /* 0x000000000008781c */ /* 0x000fe40003f0f018 */
[----:B------:R-:W1:Y:S02]  /*4e50*/  SYNCS.PHASECHK.TRANS64.TRYWAIT P1, [UR17+0x200], R3 ;  /* 0x00020003ff0075a7 */ /* 0x000e640008021111 */
[----:B-1----:R-:W-:Y:S09]  /*4e60*/  @!P1 BRA `(.L_x_98) ;  /* 0x0000004c007c9947 */ /* 0x002ff20003800000 */
.L_x_211:
[----:B------:R-:W-:Y:S01]  /*4e70*/  @!UP1 UPRMT UR4, UR34, 0x654, UR4 ;  /* 0x0000065422049896 */ /* 0x000fe20008000004 */
[----:B------:R-:W-:Y:S01]  /*4e80*/  UMOV UR5, 0xffff ;  /* 0x0000ffff00057882 */ /* 0x000fe20000000000 */
[----:B------:R-:W-:-:S07]  /*4e90*/  UMOV UR6, 0x1 ;  /* 0x0000000100067882 */ /* 0x000fce0000000000 */
[----:B------:R-:W-:Y:S01]  /*4ea0*/  @!P0 SYNCS.ARRIVE.TRANS64.RED.A1T0 RZ, [UR4], RZ ;  /* 0x000000ffffff89a7 */ /* 0x000fe20008100404 */
[----:B------:R-:W-:Y:S01]  /*4eb0*/  NOP ;  /* 0x0000000000007918 */ /* 0x000fe20000000000 */
[----:B-1----:R-:W1:Y:S01]  /*4ec0*/  LDS R0, [UR8+0x14] ;  /* 0x00001408ff007984 */ /* 0x002e620008000800 */
[----:B------:R-:W-:-:S04]  /*4ed0*/  ULOP3.LUT UR4, UR32, 0xffff, URZ, 0xc0, !UPT ;  /* 0x0000ffff20047892 */ /* 0x000fc8000f8ec0ff */
[----:B------:R-:W-:-:S04]  /*4ee0*/  USHF.R.U32.HI UR4, URZ, 0x5, UR4 ;  /* 0x00000005ff047899 */ /* 0x000fc80008011604 */
[----:B------:R-:W-:Y:S02]  /*4ef0*/  USHF.L.U32 UR5, UR5, UR4, URZ ;  /* 0x0000000405057299 */ /* 0x000fe400080006ff */
[----:B------:R-:W-:-:S04]  /*4f00*/  USHF.L.U32 UR4, UR6, UR4, URZ ;  /* 0x0000000406047299 */ /* 0x000fc800080006ff */
[----:B-1----:R-:W-:-:S04]  /*4f10*/  LOP3.LUT R0, R0, UR5, RZ, 0xc0, !PT ;  /* 0x0000000500007c12 */ /* 0x002fc8000f8ec0ff */
[----:B------:R-:W-:-:S13]  /*4f20*/  ISETP.NE.AND P0, PT, R0, UR5, PT ;  /* 0x0000000500007c0c */ /* 0x000fda000bf05270 */
[----:B------:R-:W-:Y:S05]  /*4f30*/  @P0 BRA `(.L_x_99) ;  /* 0x0000000000580947 */ /* 0x000fea0003800000 */
[----:B------:R-:W1:Y:S02]  /*4f40*/  LDS R0, [UR8+0x18] ;  /* 0x00001808ff007984 */ /* 0x000e640008000800 */
[----:B-1----:R-:W-:-:S04]  /*4f50*/  LOP3.LUT R0, R0, UR4, RZ, 0xc0, !PT ;  /* 0x0000000400007c12 */ /* 0x002fc8000f8ec0ff */
[----:B------:R-:W-:-:S13]  /*4f60*/  ISETP.NE.AND P0, PT, R0, UR4, PT ;  /* 0x0000000400007c0c */ /* 0x000fda000bf05270 */
[----:B------:R-:W-:Y:S05]  /*4f70*/  @P0 BRA `(.L_x_100) ;  /* 0x00000000003c0947 */ /* 0x000fea0003800000 */
[----:B------:R-:W1:Y:S01]  /*4f80*/  S2R R2, SR_LANEID ;  /* 0x0000000000027919 */ /* 0x000e620000000000 */
[----:B------:R-:W-:Y:S01]  /*4f90*/  ULOP3.LUT UR5, URZ, UR5, URZ, 0x33, !UPT ;  /* 0x00000005ff057292 */ /* 0x000fe2000f8e33ff */
[----:B------:R-:W-:Y:S01]  /*4fa0*/  LOP3.LUT R4, RZ, UR4, RZ, 0x33, !PT ;  /* 0x00000004ff047c12 */ /* 0x000fe2000f8e33ff */
[----:B------:R-:W-:Y:S02]  /*4fb0*/  VOTEU.ANY UR4, UPT, PT ;  /* 0x0000000000047886 */ /* 0x000fe400038e0100 */
[----:B------:R-:W-:Y:S01]  /*4fc0*/  UFLO.U32 UR4, UR4 ;  /* 0x00000004000472bd */ /* 0x000fe200080e0000 */
[----:B------:R-:W2:Y:S01]  /*4fd0*/  REDUX UR6, R4 ;  /* 0x00000000040673c4 */ /* 0x000ea20000000000 */
[----:B------:R-:W-:-:S06]  /*4fe0*/  IMAD.U32 R0, RZ, RZ, UR5 ;  /* 0x00000005ff007e24 */ /* 0x000fcc000f8e00ff */
[----:B------:R4:W-:Y:S01]  /*4ff0*/  UTCATOMSWS.AND URZ, UR5 ;  /* 0x0000000500ff79e3 */ /* 0x0009e20008000000 */
[----:B------:R-:W3:Y:S01]  /*5000*/  REDUX UR7, R0 ;  /* 0x00000000000773c4 */ /* 0x000ee20000000000 */
[----:B-1----:R-:W-:Y:S01]  /*5010*/  ISETP.EQ.U32.AND P0, PT, R2, UR4, PT ;  /* 0x0000000402007c0c */ /* 0x002fe2000bf02070 */
[----:B--2---:R-:W-:Y:S01]  /*5020*/  IMAD.U32 R2, RZ, RZ, UR6 ;  /* 0x00000006ff027e24 */ /* 0x004fe2000f8e00ff */
[----:B---3--:R-:W-:-:S11]  /*5030*/  MOV R3, UR7 ;  /* 0x0000000700037c02 */ /* 0x008fd60008000f00 */
[----:B------:R4:W-:Y:S04]  /*5040*/  @P0 ATOMS.AND RZ, [UR8+0x14], R3 ;  /* 0x00001403ffff098c */ /* 0x0009e8000a800008 */
[----:B------:R4:W-:Y:S01]  /*5050*/  @P0 ATOMS.AND RZ, [UR8+0x18], R2 ;  /* 0x00001802ffff098c */ /* 0x0009e2000a800008 */
[----:B------:R-:W-:Y:S05]  /*5060*/  BRA `(.L_x_101) ;  /* 0x0000000000147947 */ /* 0x000fea0003800000 */
.L_x_100:
[----:B------:R-:W-:Y:S02]  /*5070*/  MOV R2, 0x5090 ;  /* 0x0000509000027802 */ /* 0x000fe40000000f00 */
[----:B---3-5:R-:W-:Y:S05]  /*5080*/  CALL.REL.NOINC `($__internal_0_$__cuda_sm10x_tcgen05_guardrail_trap_col_being_dealloced_not_returned_by_alloc) ;  /* 0x0000004c00e87944 */ /* 0x028fea0003c00000 */
[----:B------:R-:W-:Y:S05]  /*5090*/  BRA `(.L_x_101) ;  /* 0x0000000000087947 */ /* 0x000fea0003800000 */
.L_x_99:
[----:B------:R-:W-:Y:S02]  /*50a0*/  MOV R2, 0x50c0 ;  /* 0x000050c000027802 */ /* 0x000fe40000000f00 */
[----:B---3-5:R-:W-:Y:S05]  /*50b0*/  CALL.REL.NOINC `($__internal_2_$__cuda_sm10x_tcgen05_guardrail_trap_unallocated_columns_being_dealloced) ;  /* 0x0000004c00f47944 */ /* 0x028fea0003c00000 */
.L_x_101:
[----:B------:R-:W-:Y:S01]  /*50c0*/  NOP ;  /* 0x0000000000007918 */ /* 0x000fe20000000000 */
[----:B----4-:R-:W-:Y:S05]  /*50d0*/  EXIT ;  /* 0x000000000000794d */ /* 0x010fea0003800000 */
.L_x_72:
[----:B------:R-:W-:-:S09]  /*50e0*/  UISETP.NE.OR UP0, UPT, UR22, 0x3, !UP5 ;  /* 0x000000031600788c */ /* 0x000fd2000ef05670 */
[----:B------:R-:W-:Y:S05]  /*50f0*/  BRA.U UP0, `(.L_x_102) ;  /* 0x0000000d00fc7547 */ /* 0x000fea000b800000 */
[----:B------:R-:W2:Y:S01]  /*5100*/  S2UR UR6, SR_CgaCtaId ;  /* 0x00000000000679c3 */ /* 0x000ea20000008800 */
[----:B------:R-:W3:Y:S01]  /*5110*/  LDCU UR33, c[0x0][0x370] ;  /* 0x00006e00ff2177ac */ /* 0x000ee20008000800 */
[----:B------:R-:W-:Y:S02]  /*5120*/  HFMA2 R13, -RZ, RZ, 0, 0 ;  /* 0x00000000ff0d7431 */ /* 0x000fe400000001ff */
[----:B------:R-:W-:Y:S01]  /*5130*/  IMAD.MOV.U32 R15, RZ, RZ, 0x1 ;  /* 0x00000001ff0f7424 */ /* 0x000fe200078e00ff */
[----:B------:R-:W-:Y:S01]  /*5140*/  MOV R7, 0x2000 ;  /* 0x0000200000077802 */ /* 0x000fe20000000f00 */
[----:B------:R-:W3:Y:S01]  /*5150*/  LDCU.128 UR28, c[0x0][0xb10] ;  /* 0x00016200ff1c77ac */ /* 0x000ee20008000c00 */
[----:B------:R-:W-:Y:S01]  /*5160*/  IMAD.MOV.U32 R14, RZ, RZ, RZ ;  /* 0x000000ffff0e7224 */ /* 0x000fe200078e00ff */
[----:B------:R-:W4:Y:S01]  /*5170*/  LDC.64 R16, c[0x0][0x348] ;  /* 0x0000d200ff107b82 */ /* 0x000f220000000a00 */
[----:B------:R-:W1:Y:S01]  /*5180*/  LDCU UR27, c[0x0][0x374] ;  /* 0x00006e80ff1b77ac */ /* 0x000e620008000800 */
[----:B------:R-:W1:Y:S06]  /*5190*/  LDCU UR15, c[0x0][0xb0c] ;  /* 0x00016180ff0f77ac */ /* 0x000e6c0008000800 */
[----:B------:R-:W4:Y:S01]  /*51a0*/  LDC.64 R2, c[0x0][0x888] ;  /* 0x00022200ff027b82 */ /* 0x000f220000000a00 */
[----:B------:R-:W1:Y:S01]  /*51b0*/  LDCU UR38, c[0x0][0xb20] ;  /* 0x00016400ff2677ac */ /* 0x000e620008000800 */
[----:B------:R-:W1:Y:S06]  /*51c0*/  LDCU UR4, c[0x0][0xb30] ;  /* 0x00016600ff0477ac */ /* 0x000e6c0008000800 */
[----:B------:R-:W4:Y:S01]  /*51d0*/  LDC.64 R4, c[0x0][0x890] ;  /* 0x00022400ff047b82 */ /* 0x000f220000000a00 */
[----:B------:R-:W-:Y:S01]  /*51e0*/  UMOV UR24, 0x400 ;  /* 0x0000040000187882 */ /* 0x000fe20000000000 */
[----:B------:R-:W-:-:S02]  /*51f0*/  UPLOP3.LUT UP3, UPT, UPT, UPT, UPT, 0x40, 0x4 ;  /* 0x000000000004789c */ /* 0x000fc40003f6e870 */
[----:B--2---:R-:W-:Y:S02]  /*5200*/  ULEA UR24, UR6, UR24, 0x18 ;  /* 0x0000001806187291 */ /* 0x004fe4000f8ec0ff */
[----:B---3--:R-:W-:Y:S02]  /*5210*/  UIMAD.WIDE.U32 UR6, UR33, UR28, URZ ;  /* 0x0000001c210672a5 */ /* 0x008fe4000f8e00ff */
[----:B-1----:R-:W-:Y:S02]  /*5220*/  UIMAD.WIDE.U32 UR8, UR27, UR31, URZ ;  /* 0x0000001f1b0872a5 */ /* 0x002fe4000f8e00ff */
[----:B------:R-:W-:Y:S02]  /*5230*/  UISETP.GE.AND UP0, UPT, UR40, 0x1, UPT ;  /* 0x000000012800788c */ /* 0x000fe4000bf06270 */
[----:B------:R-:W-:Y:S01]  /*5240*/  UISETP.NE.AND UP4, UPT, UR40, 0x1, UPT ;  /* 0x000000012800788c */ /* 0x000fe2000bf85270 */
[----:B------:R-:W-:Y:S02]  /*5250*/  UMOV UR6, UR7 ;  /* 0x0000000700067c82 */ /* 0x000fe40008000000 */
[----:B------:R-:W-:Y:S01]  /*5260*/  UMOV UR34, UR9 ;  /* 0x0000000900227c82 */ /* 0x000fe20008000000 */
[----:B------:R-:W1:Y:S01]  /*5270*/  LDCU.64 UR16, c[0x0][0xb28] ;  /* 0x00016500ff1077ac */ /* 0x000e620008000a00 */
[----:B------:R-:W-:-:S02]  /*5280*/  UISETP.NE.AND UP6, UPT, UR15, 0x1, UPT ;  /* 0x000000010f00788c */ /* 0x000fc4000bfc5270 */
[----:B------:R-:W-:Y:S02]  /*5290*/  UISETP.NE.AND UP5, UPT, UR30, 0x1, UPT ;  /* 0x000000011e00788c */ /* 0x000fe4000bfa5270 */
[----:B------:R-:W-:Y:S02]  /*52a0*/  USHF.R.U32.HI UR35, URZ, UR29, UR6 ;  /* 0x0000001dff237299 */ /* 0x000fe40008011606 */
[----:B------:R-:W-:Y:S02]  /*52b0*/  USHF.R.U32.HI UR34, URZ, UR38, UR34 ;  /* 0x00000026ff227299 */ /* 0x000fe40008011622 */
[----:B------:R-:W-:Y:S01]  /*52c0*/  UISETP.NE.AND UP2, UPT, UR4, 0x1, UPT ;  /* 0x000000010400788c */ /* 0x000fe2000bf45270 */
[----:B------:R-:W-:-:S10]  /*52d0*/  UMOV UR12, URZ ;  /* 0x000000ff000c7c82 */ /* 0x000fd40008000000 */
.L_x_111:
[C---:B------:R-:W-:Y:S02]  /*52e0*/  LEA R12, R14.reuse, UR24, 0x3 ;  /* 0x000000180e0c7c11 */ /* 0x040fe4000f8e18ff */
[----:B------:R-:W-:Y:S02]  /*52f0*/  SHF.L.U32 R9, R13, 0x1f, RZ ;  /* 0x0000001f0d097819 */ /* 0x000fe400000006ff */
[----:B------:R-:W-:Y:S02]  /*5300*/  LEA R10, R14, UR24, 0x4 ;  /* 0x000000180e0a7c11 */ /* 0x000fe4000f8e20ff */
[----:B------:R-:W2:Y:S02]  /*5310*/  SYNCS.PHASECHK.TRANS64.TRYWAIT P0, [R12+URZ+0x180], R9 ;  /* 0x000180090c0075a7 */ /* 0x000ea400080011ff */
[----:B--23--:R-:W-:Y:S05]  /*5320*/  @!P0 BRA `(.L_x_103) ;  /* 0x0000004800648947 */ /* 0x00cfea0003800000 */
.L_x_212:
[----:B--2---:R-:W2:Y:S01]  /*5330*/  LDS.128 R8, [R10+0x210] ;  /* 0x000210000a087984 */ /* 0x004ea20000000c00 */
[----:B------:R-:W-:Y:S01]  /*5340*/  UISETP.GE.AND UP0, UPT, UR40, 0x1, UPT ;  /* 0x000000012800788c */ /* 0x000fe2000bf06270 */
[----:B------:R-:W-:Y:S01]  /*5350*/  @!PT LDS RZ, [RZ] ;  /* 0x00000000fffff984 */ /* 0x000fe20000000800 */
[----:B------:R-:W-:Y:S01]  /*5360*/  @!PT LDS RZ, [RZ] ;  /* 0x00000000fffff984 */ /* 0x000fe20000000800 */
[----:B------:R-:W-:Y:S01]  /*5370*/  @!PT LDS RZ, [RZ] ;  /* 0x00000000fffff984 */ /* 0x000fe20000000800 */
[----:B------:R-:W-:Y:S01]  /*5380*/  @!PT LDS RZ, [RZ] ;  /* 0x00000000fffff984 */ /* 0x000fe20000000800 */
[----:B------:R3:W-:Y:S06]  /*5390*/  MEMBAR.ALL.CTA ;  /* 0x0000000000007992 */ /* 0x0007ec0000008000 */
[----:B---3--:R-:W3:Y:S01]  /*53a0*/  FENCE.VIEW.ASYNC.S ;  /* 0x00000000000073c6 */ /* 0x008ee20000000000 */
[----:B--2---:R-:W-:Y:S11]  /*53b0*/  LOP3.LUT P0, RZ, R10, 0x1, RZ, 0xc0, !PT ;  /* 0x000000010aff7812 */ /* 0x004ff6000780c0ff */
[----:B------:R-:W-:Y:S02]  /*53c0*/  @!UPT UIADD3 URZ, UPT, UPT, URZ, URZ, URZ ;  /* 0x000000fffffff290 */ /* 0x000fe4000fffe0ff */
[----:B---3--:R-:W-:Y:S01]  /*53d0*/  VOTEU.ANY UP1, P0 ;  /* 0x0000000000ff7886 */ /* 0x008fe20000020100 */
[----:B------:R-:W-:Y:S11]  /*53e0*/  PLOP3.LUT P0, PT, PT, PT, UP1, 0x80, 0x8 ;  /* 0x000000000008781c */ /* 0x000ff60003f0f018 */
[----:B------:R-:W-:Y:S02]  /*53f0*/  @!UPT UIADD3 URZ, UPT, UPT, URZ, URZ, URZ ;  /* 0x000000fffffff290 */ /* 0x000fe4000fffe0ff */
[----:B------:R-:W-:Y:S02]  /*5400*/  @P0 SHF.R.U32.HI R0, RZ, 0x10, R9 ;  /* 0x00000010ff000819 */ /* 0x000fe40000011609 */
[----:B------:R-:W-:Y:S02]  /*5410*/  @P0 MOV R6, R8 ;  /* 0x0000000800060202 */ /* 0x000fe40000000f00 */
[----:B------:R-:W-:Y:S01]  /*5420*/  @P0 R2UR UR4, R0 ;  /* 0x00000000000402ca */ /* 0x000fe200000e0000 */
[----:B------:R-:W-:Y:S01]  /*5430*/  VIADD R0, R12, 0x190 ;  /* 0x000001900c007836 */ /* 0x000fe20000000000 */
[----:B------:R-:W-:Y:S02]  /*5440*/  @P0 LOP3.LUT R8, R9, 0xffff, RZ, 0xc0, !PT ;  /* 0x0000ffff09080812 */ /* 0x000fe400078ec0ff */
[----:B------:R-:W-:Y:S02]  /*5450*/  @P0 R2UR UR6, R6 ;  /* 0x00000000060602ca */ /* 0x000fe400000e0000 */
[----:B------:R-:W-:Y:S02]  /*5460*/  PRMT R0, RZ, 0x654, R0 ;  /* 0x00000654ff007816 */ /* 0x000fe40000000000 */
[----:B------:R-:W-:Y:S02]  /*5470*/  @P0 R2UR UR5, R8 ;  /* 0x00000000080502ca */ /* 0x000fe400000e0000 */
[----:B------:R2:W-:Y:S03]  /*5480*/  SYNCS.ARRIVE.TRANS64.RED.A1T0 RZ, [R0+URZ], RZ ;  /* 0x000000ff00ff79a7 */ /* 0x0005e600081004ff */
[----:B------:R-:W-:Y:S04]  /*5490*/  @UP1 UMOV UR25, UR4 ;  /* 0x0000000400191c82 */ /* 0x000fe80008000000 */
[----:B------:R-:W-:Y:S04]  /*54a0*/  @UP1 UMOV UR14, UR6 ;  /* 0x00000006000e1c82 */ /* 0x000fe80008000000 */
[----:B------:R-:W-:Y:S01]  /*54b0*/  @UP1 UMOV UR13, UR5 ;  /* 0x00000005000d1c82 */ /* 0x000fe20008000000 */
[----:B------:R-:W-:Y:S05]  /*54c0*/  BRA.U !UP0, `(.L_x_104) ;  /* 0x0000000108a47547 */ /* 0x000fea000b800000 */
[----:B------:R-:W-:Y:S02]  /*54d0*/  UIMAD.WIDE.U32 UR8, UR13, UR31, URZ ;  /* 0x0000001f0d0872a5 */ /* 0x000fe4000f8e00ff */
[----:B------:R-:W-:Y:S02]  /*54e0*/  UIMAD.WIDE.U32 UR10, UR14, UR28, URZ ;  /* 0x0000001c0e0a72a5 */ /* 0x000fe4000f8e00ff */
[----:B------:R-:W-:Y:S02]  /*54f0*/  USEL UR4, UR27, UR34, !UP5 ;  /* 0x000000221b047287 */ /* 0x000fe4000e800000 */
[----:B------:R-:W-:Y:S02]  /*5500*/  USEL UR7, UR33, UR35, !UP6 ;  /* 0x0000002321077287 */ /* 0x000fe4000f000000 */
[----:B-1----:R-:W-:Y:S02]  /*5510*/  UIMAD.WIDE.U32 UR18, UR4, UR16, URZ ;  /* 0x00000010041272a5 */ /* 0x002fe4000f8e00ff */
[----:B------:R-:W-:Y:S01]  /*5520*/  UIMAD.WIDE.U32 UR20, UR7, UR16, URZ ;  /* 0x00000010071472a5 */ /* 0x000fe2000f8e00ff */
[----:B------:R-:W-:Y:S02]  /*5530*/  UMOV UR5, UR9 ;  /* 0x0000000900057c82 */ /* 0x000fe40008000000 */
[----:B------:R-:W-:Y:S03]  /*5540*/  USHF.R.U32.HI UR6, URZ, UR38, UR5 ;  /* 0x00000026ff067299 */ /* 0x000fe60008011605 */
[----:B------:R-:W-:Y:S01]  /*5550*/  UMOV UR5, UR11 ;  /* 0x0000000b00057c82 */ /* 0x000fe20008000000 */
[----:B------:R-:W-:Y:S02]  /*5560*/  USEL UR6, UR13, UR6, !UP5 ;  /* 0x000000060d067287 */ /* 0x000fe4000e800000 */
[----:B------:R-:W-:Y:S02]  /*5570*/  USHF.R.U32.HI UR8, URZ, UR29, UR5 ;  /* 0x0000001dff087299 */ /* 0x000fe40008011605 */
[----:B------:R-:W-:Y:S01]  /*5580*/  UIMAD.WIDE.U32 UR10, UR6, UR16, URZ ;  /* 0x00000010060a72a5 */ /* 0x000fe2000f8e00ff */
[----:B------:R-:W-:Y:S02]  /*5590*/  UMOV UR5, UR19 ;  /* 0x0000001300057c82 */ /* 0x000fe40008000000 */
[----:B------:R-:W-:Y:S03]  /*55a0*/  @UP4 USHF.R.U32.HI UR4, URZ, UR17, UR5 ;  /* 0x00000011ff044299 */ /* 0x000fe60008011605 */
[----:B------:R-:W-:Y:S01]  /*55b0*/  UMOV UR5, UR21 ;  /* 0x0000001500057c82 */ /* 0x000fe20008000000 */
[----:B------:R-:W-:Y:S02]  /*55c0*/  UIMAD UR4, UR40, UR4, URZ ;  /* 0x00000004280472a4 */ /* 0x000fe4000f8e02ff */
[----:B------:R-:W-:Y:S02]  /*55d0*/  @UP4 USHF.R.U32.HI UR7, URZ, UR17, UR5 ;  /* 0x00000011ff074299 */ /* 0x000fe40008011605 */
[----:B------:R-:W-:Y:S02]  /*55e0*/  USEL UR5, UR14, UR8, !UP6 ;  /* 0x000000080e057287 */ /* 0x000fe4000f000000 */
[----:B------:R-:W-:Y:S02]  /*55f0*/  UIMAD UR8, UR40, UR7, URZ ;  /* 0x00000007280872a4 */ /* 0x000fe4000f8e02ff */
[----:B------:R-:W-:Y:S03]  /*5600*/  UISETP.GE.AND UP0, UPT, UR6, UR4, UPT ;  /* 0x000000040600728c */ /* 0x000fe6000bf06270 */
[----:B------:R-:W-:Y:S01]  /*5610*/  UMOV UR4, UR11 ;  /* 0x0000000b00047c82 */ /* 0x000fe20008000000 */
[----:B------:R-:W-:Y:S02]  /*5620*/  UISETP.GE.OR UP0, UPT, UR5, UR8, UP0 ;  /* 0x000000080500728c */ /* 0x000fe40008706670 */
[----:B------:R-:W-:Y:S02]  /*5630*/  USHF.R.U32.HI UR4, URZ, UR17, UR4 ;  /* 0x00000011ff047299 */ /* 0x000fe40008011604 */
[----:B------:R-:W-:Y:S02]  /*5640*/  UIMAD.WIDE.U32 UR8, UR5, UR16, URZ ;  /* 0x00000010050872a5 */ /* 0x000fe4000f8e00ff */
[----:B------:R-:W-:Y:S04]  /*5650*/  USEL UR10, UR6, UR4, !UP4 ;  /* 0x00000004060a7287 */ /* 0x000fe8000e000000 */
[----:B------:R-:W-:Y:S01]  /*5660*/  UIADD3 UR11, UPT, UPT, -UR10, URZ, URZ ;  /* 0x000000ff0a0b7290 */ /* 0x000fe2000fffe1ff */
[----:B------:R-:W-:Y:S02]  /*5670*/  @!UP0 UMOV UR4, UR9 ;  /* 0x0000000900048c82 */ /* 0x000fe40008000000 */
[----:B------:R-:W-:Y:S02]  /*5680*/  @!UP0 USHF.R.U32.HI UR4, URZ, UR17, UR4 ;  /* 0x00000011ff048299 */ /* 0x000fe40008011604 */
[----:B------:R-:W-:Y:S02]  /*5690*/  UIMAD UR8, UR40, UR11, UR6 ;  /* 0x0000000b280872a4 */ /* 0x000fe4000f8e0206 */
[----:B------:R-:W-:Y:S04]  /*56a0*/  @!UP0 USEL UR4, UR5, UR4, !UP4 ;  /* 0x0000000405048287 */ /* 0x000fe8000e000000 */
[----:B------:R-:W-:Y:S02]  /*56b0*/  @!UP0 UIMAD UR8, UR7, UR8, UR4 ;  /* 0x00000008070882a4 */ /* 0x000fe4000f8e0204 */
[----:B------:R-:W-:Y:S02]  /*56c0*/  @!UP0 UIADD3 UR9, UPT, UPT, UR10, -UR4, URZ ;  /* 0x800000040a098290 */ /* 0x000fe4000fffe0ff */
[----:B------:R-:W-:Y:S02]  /*56d0*/  UIADD3 UR4, UPT, UPT, -UR5, URZ, URZ ;  /* 0x000000ff05047290 */ /* 0x000fe4000fffe1ff */
[----:B------:R-:W-:Y:S02]  /*56e0*/  UIADD3 UR7, UPT, UPT, -UR6, URZ, URZ ;  /* 0x000000ff06077290 */ /* 0x000fe4000fffe1ff */
[----:B------:R-:W-:Y:S02]  /*56f0*/  @!UP0 UIMAD UR6, UR9, UR40, UR5 ;  /* 0x00000028090682a4 */ /* 0x000fe4000f8e0205 */
[----:B------:R-:W-:Y:S02]  /*5700*/  UIMAD UR14, UR15, UR4, UR14 ;  /* 0x000000040f0e72a4 */ /* 0x000fe4000f8e020e */
[----:B------:R-:W-:Y:S01]  /*5710*/  UIMAD UR13, UR30, UR7, UR13 ;  /* 0x000000071e0d72a4 */ /* 0x000fe2000f8e020d */
[----:B------:R-:W-:Y:S02]  /*5720*/  @!UP0 UMOV UR5, UR8 ;  /* 0x0000000800058c82 */ /* 0x000fe40008000000 */
[----:B------:R-:W-:Y:S02]  /*5730*/  UIMAD UR14, UR5, UR15, UR14 ;  /* 0x0000000f050e72a4 */ /* 0x000fe4000f8e020e */
[----:B------:R-:W-:Y:S11]  /*5740*/  UIMAD UR13, UR6, UR30, UR13 ;  /* 0x0000001e060d72a4 */ /* 0x000ff6000f8e020d */
[----:B------:R-:W-:Y:S01]  /*5750*/  @!UPT UIADD3 URZ, UPT, UPT, URZ, URZ, URZ ;  /* 0x000000fffffff290 */ /* 0x000fe2000fffe0ff */
.L_x_104:
[----:B------:R-:W3:Y:S01]  /*5760*/  @!UP2 LDCU.128 UR20, c[0x0][0xb10] ;  /* 0x00016200ff14a7ac */ /* 0x000ee20008000c00 */
[C---:B----4-:R-:W-:Y:S02]  /*5770*/  ISETP.NE.U32.AND P1, PT, R4.reuse, RZ, PT ;  /* 0x000000ff0400720c */ /* 0x050fe40003f25070 */
[----:B------:R-:W-:Y:S02]  /*5780*/  ISETP.NE.U32.AND P0, PT, R4, RZ, PT ;  /* 0x000000ff0400720c */ /* 0x000fe40003f05070 */
[C---:B------:R-:W-:Y:S02]  /*5790*/  ISETP.NE.AND.EX P1, PT, R5.reuse, RZ, PT, P1 ;  /* 0x000000ff0500720c */ /* 0x040fe40003f25310 */
[----:B------:R-:W-:Y:S01]  /*57a0*/  ISETP.NE.AND.EX P0, PT, R5, RZ, PT, P0 ;  /* 0x000000ff0500720c */ /* 0x000fe20003f05300 */
[----:B------:R-:W4:Y:S01]  /*57b0*/  @!UP2 LDCU UR5, c[0x0][0xb0c] ;  /* 0x00016180ff05a7ac */ /* 0x000f220008000800 */
[----:B------:R-:W-:Y:S02]  /*57c0*/  USHF.L.U32 UR11, UR26, 0x7, URZ ;  /* 0x000000071a0b7899 */ /* 0x000fe400080006ff */
[----:B------:R-:W-:Y:S02]  /*57d0*/  USHF.L.U32 UR10, UR32, 0x6, URZ ;  /* 0x00000006200a7899 */ /* 0x000fe400080006ff */
[----:B---3--:R-:W-:Y:S07]  /*57e0*/  UIMAD.WIDE.U32 UR6, UR14, UR20, URZ ;  /* 0x000000140e0672a5 */ /* 0x008fee000f8e00ff */
[----:B------:R-:W-:Y:S01]  /*57f0*/  @!UP2 UMOV UR4, UR7 ;  /* 0x000000070004ac82 */ /* 0x000fe20008000000 */
[----:B----4-:R-:W-:Y:S02]  /*5800*/  @!UP2 UISETP.NE.AND UP0, UPT, UR5, 0x1, UPT ;  /* 0x000000010500a88c */ /* 0x010fe4000bf05270 */
[----:B------:R-:W-:Y:S02]  /*5810*/  @!UP2 USHF.R.U32.HI UR4, URZ, UR21, UR4 ;  /* 0x00000015ff04a299 */ /* 0x000fe40008011604 */
[----:B------:R-:W-:Y:S02]  /*5820*/  UIMAD.WIDE.U32 UR6, UR13, UR23, URZ ;  /* 0x000000170d0672a5 */ /* 0x000fe4000f8e00ff */
[----:B------:R-:W-:Y:S02]  /*5830*/  @!UP2 USEL UR8, UR14, UR4, !UP0 ;  /* 0x000000040e08a287 */ /* 0x000fe4000c000000 */
[----:B------:R-:W-:Y:S03]  /*5840*/  @!UP2 UISETP.NE.AND UP0, UPT, UR22, 0x1, UPT ;  /* 0x000000011600a88c */ /* 0x000fe6000bf05270 */
[----:B------:R-:W-:Y:S02]  /*5850*/  @!UP2 UMOV UR6, UR7 ;  /* 0x000000070006ac82 */ /* 0x000fe40008000000 */
[----:B------:R-:W3:Y:S02]  /*5860*/  @!UP2 LDCU UR4, c[0x0][0xb20] ;  /* 0x00016400ff04a7ac */ /* 0x000ee40008000800 */
[----:B---3--:R-:W-:Y:S04]  /*5870*/  @!UP2 USHF.R.U32.HI UR6, URZ, UR4, UR6 ;  /* 0x00000004ff06a299 */ /* 0x008fe80008011606 */
[----:B------:R-:W-:Y:S04]  /*5880*/  @!UP2 USEL UR6, UR13, UR6, !UP0 ;  /* 0x000000060d06a287 */ /* 0x000fe8000c000000 */
[----:B------:R-:W-:Y:S02]  /*5890*/  @!UP2 UIADD3 UR4, UPT, UPT, -UR8, UR6, URZ ;  /* 0x000000060804a290 */ /* 0x000fe4000fffe1ff */
[----:B------:R-:W-:Y:S02]  /*58a0*/  @!UP2 UIADD3 UR6, UPT, UPT, UR8, -UR6, URZ ;  /* 0x800000060806a290 */ /* 0x000fe4000fffe0ff */
[----:B------:R-:W-:Y:S02]  /*58b0*/  @!UP2 UIMAD UR14, UR4, UR5, UR14 ;  /* 0x00000005040ea2a4 */ /* 0x000fe4000f8e020e */
[----:B------:R-:W-:Y:S01]  /*58c0*/  @!UP2 UIMAD UR13, UR6, UR22, UR13 ;  /* 0x00000016060da2a4 */ /* 0x000fe2000f8e020d */
[----:B------:R-:W-:Y:S11]  /*58d0*/  BRA.U UP3, `(.L_x_105) ;  /* 0x0000000103107547 */ /* 0x000ff6000b800000 */
[----:B--2---:R-:W-:Y:S04]  /*58e0*/  MOV R0, UR37 ;  /* 0x0000002500007c02 */ /* 0x004fe80008000f00 */
[----:B------:R-:W-:Y:S04]  /*58f0*/  SHF.L.U32 R9, R0, 0x1f, RZ ;  /* 0x0000001f00097819 */ /* 0x000fe800000006ff */
[----:B------:R-:W2:Y:S02]  /*5900*/  SYNCS.PHASECHK.TRANS64.TRYWAIT P2, [UR24+0x178], R9 ;  /* 0x00017809ff0075a7 */ /* 0x000ea40008041118 */
[----:B--2---:R-:W-:Y:S05]  /*5910*/  @!P2 BRA `(.L_x_106) ;  /* 0x0000004000fca947 */ /* 0x004fea0003800000 */
.L_x_105:
[----:B------:R-:W-:Y:S05]  /*5920*/  @!P1 BRA `(.L_x_107) ;  /* 0x0000000000309947 */ /* 0x000fea0003800000 */
[----:B------:R-:W-:Y:S01]  /*5930*/  ISETP.NE.U32.AND P1, PT, R2, RZ, PT ;  /* 0x000000ff0200720c */ /* 0x000fe20003f25070 */
[----:B------:R-:W3:Y:S01]  /*5940*/  LDCU.64 UR4, c[0x0][0x358] ;  /* 0x00006b00ff0477ac */ /* 0x000ee20008000a00 */
[----:B------:R-:W-:Y:S02]  /*5950*/  IMAD.MOV.U32 R88, RZ, RZ, 0x1 ;  /* 0x00000001ff587424 */ /* 0x000fe400078e00ff */
[----:B------:R-:W-:Y:S11]  /*5960*/  ISETP.NE.AND.EX P1, PT, R3, RZ, PT, P1 ;  /* 0x000000ff0300720c */ /* 0x000ff60003f25310 */
[----:B------:R-:W-:Y:S02]  /*5970*/  @!UPT UIADD3 URZ, UPT, UPT, URZ, URZ, URZ ;  /* 0x000000fffffff290 */ /* 0x000fe4000fffe0ff */
[----:B--2---:R-:W2:Y:S01]  /*5980*/  @P1 LDC.64 R8, c[0x0][0x888] ;  /* 0x00022200ff081b82 */ /* 0x004ea20000000a00 */
[----:B------:R-:W-:Y:S04]  /*5990*/  @P1 IMAD R0, R4, UR36, RZ ;  /* 0x0000002404001c24 */ /* 0x000fe8000f8e02ff */
[----:B--2---:R-:W-:Y:S04]  /*59a0*/  @P1 IMAD.WIDE R8, R0, 0x4, R8 ;  /* 0x0000000400081825 */ /* 0x004fe800078e0208 */
[----:B------:R-:W-:Y:S01]  /*59b0*/  HFMA2 R0, -RZ, RZ, 0, 5.9604644775390625e-08 ;  /* 0x00000001ff007431 */ /* 0x000fe200000001ff */
[----:B---3-5:R3:W5:Y:S04]  /*59c0*/  @P1 LDG.E R41, desc[UR4][R8.64] ;  /* 0x0000000408291981 */ /* 0x028768000c1e1900 */
[----:B------:R-:W-:Y:S01]  /*59d0*/  @!P1 PRMT R88, R0, 0x7610, R88 ;  /* 0x0000761000589816 */ /* 0x000fe20000000058 */
[----:B---3--:R-:W4:Y:S06]  /*59e0*/  @!P1 LDC R41, c[0x0][0x880] ;  /* 0x00022000ff299b82 */ /* 0x008f2c0000000800 */
.L_x_107:
[----:B----45:R-:W-:Y:S01]  /*59f0*/  @!P0 FSETP.EQ.AND P1, PT, R41, RZ, PT ;  /* 0x000000ff2900820b */ /* 0x030fe20003f22000 */
[----:B------:R-:W-:Y:S01]  /*5a00*/  @!UPT UIADD3 URZ, UPT, UPT, URZ, URZ, URZ ;  /* 0x000000fffffff290 */ /* 0x000fe2000fffe0ff */
[----:B------:R-:W-:Y:S11]  /*5a10*/  @!P0 BRA `(.L_x_108) ;  /* 0x0000000000188947 */ /* 0x000ff60003800000 */
[----:B------:R-:W-:Y:S02]  /*5a20*/  LOP3.LUT P0, RZ, R88, 0xff, RZ, 0xc0, !PT ;  /* 0x000000ff58ff7812 */ /* 0x000fe4000780c0ff */
[----:B------:R-:W-:Y:S04]  /*5a30*/  ISETP.NE.U32.AND P1, PT, R2, RZ, PT ;  /* 0x000000ff0200720c */ /* 0x000fe80003f25070 */
[----:B------:R-:W-:Y:S04]  /*5a40*/  ISETP.NE.AND.EX P1, PT, R3, RZ, PT, P1 ;  /* 0x000000ff0300720c */ /* 0x000fe80003f25310 */
[----:B------:R-:W-:Y:S03]  /*5a50*/  PLOP3.LUT P1, PT, P1, PT, PT, 0x8, 0x80 ;  /* 0x000000000080781c */ /* 0x000fe60000f2e170 */
[----:B------:R-:W-:Y:S11]  /*5a60*/  @P0 FSETP.EQ.AND P1, PT, R41, RZ, PT ;  /* 0x000000ff2900020b */ /* 0x000ff60003f22000 */
[----:B------:R-:W-:Y:S02]  /*5a70*/  @!UPT UIADD3 URZ, UPT, UPT, URZ, URZ, URZ ;  /* 0x000000fffffff290 */ /* 0x000fe4000fffe0ff */
.L_x_108:
[----:B------:R-:W-:Y:S01]  /*5a80*/  ULEA UR4, UR12, UR24, 0x3 ;  /* 0x000000180c047291 */ /* 0x000fe2000f8e18ff */
[----:B--2---:R-:W-:Y:S02]  /*5a90*/  SHF.L.U32 R9, R15, 0x1f, RZ ;  /* 0x0000001f0f097819 */ /* 0x004fe400000006ff */
[----:B------:R-:W-:Y:S04]  /*5aa0*/  ELECT P0, URZ, PT ;  /* 0x0000000000ff782f */ /* 0x000fe80003800000 */
[----:B------:R-:W-:Y:S02]  /*5ab0*/  PLOP3.LUT P1, PT, P1, P0, PT, 0xf2, 0x2f ;  /* 0x00000000002f781c */ /* 0x000fe40000f21e72 */
[----:B------:R-:W2:Y:S11]  /*5ac0*/  SYNCS.PHASECHK.TRANS64.TRYWAIT P2, [UR4+0x158], R9 ;  /* 0x00015809ff0075a7 */ /* 0x000eb60008041104 */
[----:B------:R-:W-:Y:S05]  /*5ad0*/  @!P1 IADD3 R8, P0, PT, R16, 0x580, RZ ;  /* 0x0000058010089810 */ /* 0x000fea0007f1e0ff */
[----:B------:R-:W-:Y:S01]  /*5ae0*/  @!P1 IMAD.X R6, RZ, RZ, R17, P0 ;  /* 0x000000ffff069224 */ /* 0x000fe200000e0611 */
[----:B--2---:R-:W-:Y:S07]  /*5af0*/  @!P2 BRA `(.L_x_109) ;  /* 0x00000040009ca947 */ /* 0x004fee0003800000 */
.L_x_215:
[----:B------:R-:W3:Y:S01]  /*5b00*/  S2UR UR20, SR_CgaCtaId ;  /* 0x00000000001479c3 */ /* 0x000ee20000008800 */
[----:B------:R-:W-:Y:S01]  /*5b10*/  @!P1 R2UR UR7, R6 ;  /* 0x00000000060792ca */ /* 0x000fe200000e0000 */
[----:B------:R-:W-:Y:S01]  /*5b20*/  UIADD3 UR5, UPT, UPT, UR12, 0x1, URZ ;  /* 0x000000010c057890 */ /* 0x000fe2000fffe0ff */
[----:B------:R-:W-:Y:S01]  /*5b30*/  @!P1 R2UR UR6, R8 ;  /* 0x00000000080692ca */ /* 0x000fe200000e0000 */
[----:B------:R-:W-:Y:S01]  /*5b40*/  UIADD3 UR9, UPT, UPT, UR4, 0x140, URZ ;  /* 0x0000014004097890 */ /* 0x000fe2000fffe0ff */
[----:B------:R-:W-:Y:S01]  /*5b50*/  @!P1 IMAD.MOV.U32 R6, RZ, RZ, 0x2000 ;  /* 0x00002000ff069424 */ /* 0x000fe200078e00ff */
[----:B------:R-:W-:Y:S01]  /*5b60*/  UISETP.NE.AND UP0, UPT, UR5, 0x3, UPT ;  /* 0x000000030500788c */ /* 0x000fe2000bf05270 */
[----:B------:R-:W-:Y:S01]  /*5b70*/  VIADD R14, R14, 0x1 ;  /* 0x000000010e0e7836 */ /* 0x000fe20000000000 */
[----:B------:R-:W-:Y:S01]  /*5b80*/  UMOV UR22, 0x0 ;  /* 0x0000000000167882 */ /* 0x000fe20000000000 */
[----:B------:R-:W-:Y:S05]  /*5b90*/  UMOV UR23, 0x10000000 ;  /* 0x1000000000177882 */ /* 0x000fea0000000000 */
[----:B--2---:R-:W-:Y:S01]  /*5ba0*/  IMAD.U32 R9, RZ, RZ, UR7 ;  /* 0x00000007ff097e24 */ /* 0x004fe2000f8e00ff */
[----:B------:R-:W-:Y:S01]  /*5bb0*/  USEL UR7, URZ, 0x1, UP0 ;  /* 0x00000001ff077887 */ /* 0x000fe20008000000 */
[----:B------:R-:W-:Y:S01]  /*5bc0*/  IMAD.U32 R8, RZ, RZ, UR6 ;  /* 0x00000006ff087e24 */ /* 0x000fe2000f8e00ff */
[----:B------:R-:W-:Y:S02]  /*5bd0*/  USEL UR6, UR5, URZ, UP0 ;  /* 0x000000ff05067287 */ /* 0x000fe40008000000 */
[----:B------:R-:W-:Y:S01]  /*5be0*/  VOTEU.ALL UP0, P1 ;  /* 0x0000000000ff7886 */ /* 0x000fe20000800000 */
[----:B------:R-:W-:Y:S02]  /*5bf0*/  @!P1 R2UR UR19, R9 ;  /* 0x00000000091392ca */ /* 0x000fe400000e0000 */
[----:B------:R-:W-:Y:S02]  /*5c00*/  @!P1 R2UR UR18, R8 ;  /* 0x00000000081292ca */ /* 0x000fe400000e0000 */
[----:B------:R-:W-:Y:S01]  /*5c10*/  @!UP0 ULEA UR5, UR12, UR24, 0xd ;  /* 0x000000180c058291 */ /* 0x000fe2000f8e68ff */
[----:B------:R-:W-:Y:S01]  /*5c20*/  LOP3.LUT R15, R15, UR7, RZ, 0x3c, !PT ;  /* 0x000000070f0f7c12 */ /* 0x000fe2000f8e3cff */
[----:B---3--:R-:W-:Y:S02]  /*5c30*/  UPRMT UR20, UR20, 0x654, UR9 ;  /* 0x0000065414147896 */ /* 0x008fe40008000009 */
[----:B------:R-:W-:Y:S01]  /*5c40*/  @!UP0 UIADD3 UR8, UPT, UPT, UR5, 0x400, URZ ;  /* 0x0000040005088890 */ /* 0x000fe2000fffe0ff */
[----:B------:R-:W-:Y:S01]  /*5c50*/  SHF.L.U32 R0, R15, 0x1f, RZ ;  /* 0x0000001f0f007819 */ /* 0x000fe200000006ff */
[----:B------:R-:W-:Y:S01]  /*5c60*/  VOTEU.ALL UP0, P1 ;  /* 0x0000000000ff7886 */ /* 0x000fe20000800000 */
[----:B------:R-:W-:Y:S01]  /*5c70*/  UMOV UR12, UR36 ;  /* 0x00000024000c7c82 */ /* 0x000fe20008000000 */
[----:B------:R-:W-:Y:S05]  /*5c80*/  ULEA UR5, UR6, UR24, 0x3 ;  /* 0x0000001806057291 */ /* 0x000fea000f8e18ff */
[----:B------:R2:W-:Y:S01]  /*5c90*/  @!UP0 UTMALDG.3D [UR8], [UR18], desc[UR22] ;  /* 0x00001608120085b4 */ /* 0x0005e20008011000 */
[----:B------:R2:W-:Y:S01]  /*5ca0*/  @!P1 SYNCS.ARRIVE.TRANS64.RED.A0TR RZ, [UR4+0x140], R6 ;  /* 0x00014006ffff99a7 */ /* 0x0005e20008300404 */
[----:B------:R-:W-:Y:S02]  /*5cb0*/  SYNCS.ARRIVE.TRANS64.RED.A1T0 RZ, [UR20], RZ ;  /* 0x000000ffffff79a7 */ /* 0x000fe40008100414 */
[----:B------:R-:W3:Y:S02]  /*5cc0*/  SYNCS.PHASECHK.TRANS64.TRYWAIT P0, [UR5+0x158], R0 ;  /* 0x00015800ff0075a7 */ /* 0x000ee40008001105 */
[----:B--23--:R-:W-:Y:S05]  /*5cd0*/  @!P0 BRA `(.L_x_110) ;  /* 0x00000040003c8947 */ /* 0x00cfea0003800000 */
.L_x_217:
[----:B------:R-:W3:Y:S01]  /*5ce0*/  S2UR UR12, SR_CgaCtaId ;  /* 0x00000000000c79c3 */ /* 0x000ee20000008800 */
[----:B------:R-:W-:Y:S01]  /*5cf0*/  UIADD3 UR9, UPT, UPT, UR5, 0x140, URZ ;  /* 0x0000014005097890 */ /* 0x000fe2000fffe0ff */
[----:B------:R-:W-:Y:S01]  /*5d00*/  @!P1 IADD3 R6, P0, PT, R16, 0x580, RZ ;  /* 0x0000058010069810 */ /* 0x000fe20007f1e0ff */
[----:B------:R-:W-:Y:S01]  /*5d10*/  UPLOP3.LUT UP3, UPT, UPT, UPT, UPT, 0x80, 0x8 ;  /* 0x000000000008789c */ /* 0x000fe20003f6f070 */
[----:B------:R-:W-:Y:S01]  /*5d20*/  R2UR UR23, R90 ;  /* 0x000000005a1772ca */ /* 0x000fe200000e0000 */
[----:B------:R-:W-:Y:S01]  /*5d30*/  UMOV UR20, 0x0 ;  /* 0x0000000000147882 */ /* 0x000fe20000000000 */
[----:B------:R-:W-:Y:S01]  /*5d40*/  @!P1 R2UR UR7, R6 ;  /* 0x00000000060792ca */ /* 0x000fe200000e0000 */
[----:B--2---:R-:W-:Y:S01]  /*5d50*/  @!P1 IMAD.X R0, RZ, RZ, R17, P0 ;  /* 0x000000ffff009224 */ /* 0x004fe200000e0611 */
[----:B------:R-:W-:Y:S01]  /*5d60*/  UMOV UR21, 0x10000000 ;  /* 0x1000000000157882 */ /* 0x000fe20000000000 */
[----:B------:R-:W-:Y:S01]  /*5d70*/  VOTEU.ALL UP0, P1 ;  /* 0x0000000000ff7886 */ /* 0x000fe20000800000 */
[----:B------:R-:W-:Y:S02]  /*5d80*/  R2UR UR22, R91 ;  /* 0x000000005b1672ca */ /* 0x000fe400000e0000 */
[----:B------:R-:W-:Y:S02]  /*5d90*/  @!P1 R2UR UR4, R0 ;  /* 0x00000000000492ca */ /* 0x000fe400000e0000 */
[----:B------:R-:W-:Y:S01]  /*5da0*/  @!UP0 UIADD3 UR10, UPT, UPT, UR10, 0x20, URZ ;  /* 0x000000200a0a8890 */ /* 0x000fe2000fffe0ff */
[C---:B------:R-:W-:Y:S02]  /*5db0*/  ISETP.NE.AND P0, PT, R14.reuse, 0x2, PT ;  /* 0x000000020e00780c */ /* 0x040fe40003f05270 */
[----:B------:R-:W-:Y:S02]  /*5dc0*/  UIADD3 UR32, UPT, UPT, UR13, UR23, URZ ;  /* 0x000000170d207290 */ /* 0x000fe4000fffe0ff */
[----:B------:R-:W-:Y:S01]  /*5dd0*/  IMAD.U32 R8, RZ, RZ, UR7 ;  /* 0x00000007ff087e24 */ /* 0x000fe2000f8e00ff */
[----:B------:R-:W-:Y:S02]  /*5de0*/  SEL R0, RZ, 0x1, P0 ;  /* 0x00000001ff007807 */ /* 0x000fe40000000000 */
[----:B------:R-:W-:Y:S01]  /*5df0*/  SEL R14, R14, RZ, P0 ;  /* 0x000000ff0e0e7207 */ /* 0x000fe20000000000 */
[----:B------:R-:W-:Y:S01]  /*5e00*/  UIADD3 UR26, UPT, UPT, UR14, UR22, URZ ;  /* 0x000000160e1a7290 */ /* 0x000fe2000fffe0ff */
[----:B------:R-:W-:Y:S01]  /*5e10*/  @!P1 R2UR UR18, R8 ;  /* 0x00000000081292ca */ /* 0x000fe200000e0000 */
[----:B------:R-:W-:Y:S01]  /*5e20*/  IMAD.U32 R9, RZ, RZ, UR4 ;  /* 0x00000004ff097e24 */ /* 0x000fe2000f8e00ff */
[----:B------:R-:W-:Y:S01]  /*5e30*/  @!UP0 ULEA UR4, UR6, UR24, 0xd ;  /* 0x0000001806048291 */ /* 0x000fe2000f8e68ff */
[----:B------:R-:W-:Y:S03]  /*5e40*/  LOP3.LUT R13, R13, R0, RZ, 0x3c, !PT ;  /* 0x000000000d0d7212 */ /* 0x000fe600078e3cff */
[----:B------:R-:W-:Y:S01]  /*5e50*/  @!P1 R2UR UR19, R9 ;  /* 0x00000000091392ca */ /* 0x000fe200000e0000 */
[----:B------:R-:W-:Y:S02]  /*5e60*/  @!UP0 UIADD3 UR8, UPT, UPT, UR4, 0x400, URZ ;  /* 0x0000040004088890 */ /* 0x000fe4000fffe0ff */
[----:B---3--:R-:W-:Y:S01]  /*5e70*/  UPRMT UR4, UR12, 0x654, UR9 ;  /* 0x000006540c047896 */ /* 0x008fe20008000009 */
[----:B------:R-:W-:Y:S02]  /*5e80*/  VOTEU.ALL UP0, P1 ;  /* 0x0000000000ff7886 */ /* 0x000fe40000800000 */
[----:B------:R-:W-:Y:S01]  /*5e90*/  UMOV UR12, UR36 ;  /* 0x00000024000c7c82 */ /* 0x000fe20008000000 */
[----:B------:R-:W-:Y:S06]  /*5ea0*/  UMOV UR36, UR25 ;  /* 0x0000001900247c82 */ /* 0x000fec0008000000 */
[----:B------:R2:W-:Y:S01]  /*5eb0*/  @!UP0 UTMALDG.3D [UR8], [UR18], desc[UR20] ;  /* 0x00001408120085b4 */ /* 0x0005e20008011000 */
[----:B------:R3:W-:Y:S01]  /*5ec0*/  @!P1 SYNCS.ARRIVE.TRANS64.RED.A0TR RZ, [UR5+0x140], R7 ;  /* 0x00014007ffff99a7 */ /* 0x0007e20008300405 */
[----:B------:R-:W-:Y:S01]  /*5ed0*/  SYNCS.ARRIVE.TRANS64.RED.A1T0 RZ, [UR4], RZ ;  /* 0x000000ffffff79a7 */ /* 0x000fe20008100404 */
[----:B------:R-:W-:Y:S04]  /*5ee0*/  UIADD3 UR4, UPT, UPT, UR6, 0x1, URZ ;  /* 0x0000000106047890 */ /* 0x000fe8000fffe0ff */
[----:B------:R-:W-:Y:S04]  /*5ef0*/  UISETP.NE.AND UP0, UPT, UR4, 0x3, UPT ;  /* 0x000000030400788c */ /* 0x000fe8000bf05270 */
[----:B------:R-:W-:Y:S06]  /*5f00*/  USEL UR5, URZ, 0x1, UP0 ;  /* 0x00000001ff057887 */ /* 0x000fec0008000000 */
[----:B------:R-:W-:Y:S01]  /*5f10*/  LOP3.LUT R15, R15, UR5, RZ, 0x3c, !PT ;  /* 0x000000050f0f7c12 */ /* 0x000fe2000f8e3cff */
[----:B--2---:R-:W-:Y:S01]  /*5f20*/  USEL UR12, UR4, URZ, UP0 ;  /* 0x000000ff040c7287 */ /* 0x004fe20008000000 */
[----:B------:R-:W-:Y:S11]  /*5f30*/  BRA.U UP1, `(.L_x_111) ;  /* 0xfffffff101e87547 */ /* 0x000ff6000b83ffff */
[----:B------:R-:W-:Y:S01]  /*5f40*/  UIADD3 UR24, UPT, UPT, UR24, 0x158, URZ ;  /* 0x0000015818187890 */ /* 0x000fe2000fffe0ff */
[----:B------:R-:W-:-:S03]  /*5f50*/  SHF.L.U32 R3, R15, 0x1f, RZ ;  /* 0x0000001f0f037819 */ /* 0x000fc600000006ff */
[----:B------:R-:W-:-:S09]  /*5f60*/  ULEA UR4, UR12, UR24, 0x3 ;  /* 0x000000180c047291 */ /* 0x000fd2000f8e18ff */
[----:B------:R-:W2:Y:S02]  /*5f70*/  SYNCS.PHASECHK.TRANS64.TRYWAIT P0, [UR4], R3 ;  /* 0x00000003ff0075a7 */ /* 0x000ea40008001104 */
[----:B--2---:R-:W-:Y:S05]  /*5f80*/  @!P0 BRA `(.L_x_112) ;  /* 0x0000003c00a88947 */ /* 0x004fea0003800000 */
.L_x_219:
[----:B------:R-:W-:-:S04]  /*5f90*/  UIADD3 UR4, UPT, UPT, UR12, 0x1, URZ ;  /* 0x000000010c047890 */ /* 0x000fc8000fffe0ff */
[----:B------:R-:W-:-:S04]  /*5fa0*/  UISETP.NE.AND UP0, UPT, UR4, 0x3, UPT ;  /* 0x000000030400788c */ /* 0x000fc8000bf05270 */
[----:B------:R-:W-:Y:S02]  /*5fb0*/  USEL UR6, URZ, 0x1, UP0 ;  /* 0x00000001ff067887 */ /* 0x000fe40008000000 */
[----:B------:R-:W-:-:S04]  /*5fc0*/  USEL UR4, UR4, URZ, UP0 ;  /* 0x000000ff04047287 */ /* 0x000fc80008000000 */
[----:B------:R-:W-:Y:S01]  /*5fd0*/  ULEA UR5, UR4, UR24, 0x3 ;  /* 0x0000001804057291 */ /* 0x000fe2000f8e18ff */
[----:B------:R-:W-:-:S04]  /*5fe0*/  LOP3.LUT R15, R15, UR6, RZ, 0x3c, !PT ;  /* 0x000000060f0f7c12 */ /* 0x000fc8000f8e3cff */
[----:B--2---:R-:W-:-:S04]  /*5ff0*/  SHF.L.U32 R3, R15, 0x1f, RZ ;  /* 0x0000001f0f037819 */ /* 0x004fc800000006ff */
[----:B------:R-:W2:Y:S02]  /*6000*/  SYNCS.PHASECHK.TRANS64.TRYWAIT P0, [UR5], R3 ;  /* 0x00000003ff0075a7 */ /* 0x000ea40008001105 */
[----:B--2---:R-:W-:Y:S05]  /*6010*/  @!P0 BRA `(.L_x_113) ;  /* 0x0000003c009c8947 */ /* 0x004fea0003800000 */
.L_x_221:
[----:B------:R-:W-:-:S04]  /*6020*/  UIADD3 UR4, UPT, UPT, UR4, 0x1, URZ ;  /* 0x0000000104047890 */ /* 0x000fc8000fffe0ff */
[----:B------:R-:W-:-:S04]  /*6030*/  UISETP.NE.AND UP0, UPT, UR4, 0x3, UPT ;  /* 0x000000030400788c */ /* 0x000fc8000bf05270 */
[----:B------:R-:W-:Y:S02]  /*6040*/  USEL UR5, URZ, 0x1, UP0 ;  /* 0x00000001ff057887 */ /* 0x000fe40008000000 */
[----:B------:R-:W-:-:S04]  /*6050*/  USEL UR4, UR4, URZ, UP0 ;  /* 0x000000ff04047287 */ /* 0x000fc80008000000 */
[----:B------:R-:W-:Y:S01]  /*6060*/  ULEA UR4, UR4, UR24, 0x3 ;  /* 0x0000001804047291 */ /* 0x000fe2000f8e18ff */
[----:B--2---:R-:W-:-:S04]  /*6070*/  LOP3.LUT R3, R15, UR5, RZ, 0x3c, !PT ;  /* 0x000000050f037c12 */ /* 0x004fc8000f8e3cff */
[----:B------:R-:W-:Y:S01]  /*6080*/  SHF.L.U32 R3, R3, 0x1f, RZ ;  /* 0x0000001f03037819 */ /* 0x000fe200000006ff */
[----:B------:R-:W-:-:S07]  /*6090*/  IMAD.U32 R0, RZ, RZ, UR4 ;  /* 0x00000004ff007e24 */ /* 0x000fce000f8e00ff */
.L_x_114:
[----:B--2---:R2:W4:Y:S02]  /*60a0*/  SYNCS.PHASECHK.TRANS64.TRYWAIT P0, [R0+URZ], R3 ;  /* 0x00000003000075a7 */ /* 0x00452400080011ff */
[----:B----4-:R-:W-:Y:S05]  /*60b0*/  @!P0 NANOSLEEP.SYNCS 0x989680 ;  /* 0x009896800000895d */ /* 0x010fea0003900000 */
[----:B------:R-:W4:Y:S02]  /*60c0*/  @!P0 SYNCS.PHASECHK.TRANS64 P0, [R0+URZ], R3 ;  /* 0x00000003000085a7 */ /* 0x000f2400080010ff */
[----:B-1--4-:R-:W-:Y:S05]  /*60d0*/  @P0 EXIT ;  /* 0x000000000000094d */ /* 0x012fea0003800000 */
[----:B------:R-:W-:Y:S05]  /*60e0*/  BRA `(.L_x_114) ;  /* 0xfffffffc00ec7947 */ /* 0x000fea000383ffff */
.L_x_102:
[----:B------:R-:W-:-:S06]  /*60f0*/  UISETP.GE.AND UP0, UPT, UR22, 0x4, UPT ;  /* 0x000000041600788c */ /* 0x000fcc000bf06270 */
[----:B------:R-:W-:-:S13]  /*6100*/  PLOP3.LUT P0, PT, PT, PT, UP0, 0x80, 0x8 ;  /* 0x000000000008781c */ /* 0x000fda0003f0f008 */
[----:B-1----:R-:W-:Y:S05]  /*6110*/  @!P0 EXIT ;  /* 0x000000000000894d */ /* 0x002fea0003800000 */
[----:B------:R-:W1:Y:S08]  /*6120*/  S2UR UR4, SR_CgaCtaId ;  /* 0x00000000000479c3 */ /* 0x000e700000008800 */
[----:B------:R-:W-:Y:S01]  /*6130*/  BAR.SYNC.DEFER_BLOCKING 0x6, 0xa0 ;  /* 0x0182800000007b1d */ /* 0x000fe20000010000 */
[C---:B------:R-:W-:Y:S01]  /*6140*/  IMAD.SHL.U32 R5, R95.reuse, 0x20, RZ ;  /* 0x000000205f057824 */ /* 0x040fe200078e00ff */
[C---:B------:R-:W-:Y:S01]  /*6150*/  LOP3.LUT R96, R95.reuse, 0x2, RZ, 0xc0, !PT ;  /* 0x000000025f607812 */ /* 0x040fe200078ec0ff */
[C---:B------:R-:W-:Y:S01]  /*6160*/  IMAD.SHL.U32 R100, R95.reuse, 0x4, RZ ;  /* 0x000000045f647824 */ /* 0x040fe200078e00ff */
[C---:B------:R-:W-:Y:S01]  /*6170*/  LOP3.LUT R101, R95.reuse, 0x60, RZ, 0xc0, !PT ;  /* 0x000000605f657812 */ /* 0x040fe200078ec0ff */
[----:B------:R-:W-:Y:S01]  /*6180*/  IMAD.U32 R37, R95, 0x10000, RZ ;  /* 0x000100005f257824 */ /* 0x000fe200078e00ff */
[----:B------:R-:W-:-:S02]  /*6190*/  UMOV UR47, 0x400 ;  /* 0x00000400002f7882 */ /* 0x000fc40000000000 */
[----:B------:R-:W2:Y:S01]  /*61a0*/  LDC.64 R80, c[0x0][0x888] ;  /* 0x00022200ff507b82 */ /* 0x000ea20000000a00 */
[----:B------:R-:W-:Y:S01]  /*61b0*/  LOP3.LUT R7, R5, 0xc0, RZ, 0xc0, !PT ;  /* 0x000000c005077812 */ /* 0x000fe200078ec0ff */
[----:B------:R-:W-:Y:S01]  /*61c0*/  HFMA2 R36, -RZ, RZ, 0, 0 ;  /* 0x00000000ff247431 */ /* 0x000fe200000001ff */
[----:B------:R-:W-:Y:S01]  /*61d0*/  LOP3.LUT R95, R95, 0x4, RZ, 0xc0, !PT ;  /* 0x000000045f5f7812 */ /* 0x000fe200078ec0ff */
[----:B------:R-:W-:Y:S01]  /*61e0*/  IMAD.MOV.U32 R98, RZ, RZ, RZ ;  /* 0x000000ffff627224 */ /* 0x000fe200078e00ff */
[----:B------:R-:W-:Y:S01]  /*61f0*/  LOP3.LUT R100, R7, 0x18, R100, 0xf8, !PT ;  /* 0x0000001807647812 */ /* 0x000fe200078ef864 */
[----:B------:R-:W-:Y:S01]  /*6200*/  IMAD.MOV.U32 R94, RZ, RZ, RZ ;  /* 0x000000ffff5e7224 */ /* 0x000fe200078e00ff */
[----:B------:R-:W-:Y:S01]  /*6210*/  LOP3.LUT R37, R37, 0x600000, RZ, 0xc0, !PT ;  /* 0x0060000025257812 */ /* 0x000fe200078ec0ff */
[----:B------:R-:W3:Y:S01]  /*6220*/  LDC.64 R82, c[0x0][0x890] ;  /* 0x00022400ff527b82 */ /* 0x000ee20000000a00 */
[----:B------:R-:W-:Y:S01]  /*6230*/  IADD3 R99, PT, PT, -R95, 0x2, RZ ;  /* 0x000000025f637810 */ /* 0x000fe20007ffe1ff */
[----:B------:R-:W-:Y:S01]  /*6240*/  IMAD.MOV R96, RZ, RZ, -R96 ;  /* 0x000000ffff607224 */ /* 0x000fe200078e0a60 */
[----:B------:R-:W-:Y:S01]  /*6250*/  LOP3.LUT R100, R100, 0xf20, R5, 0xf8, !PT ;  /* 0x00000f2064647812 */ /* 0x000fe200078ef805 */
[----:B------:R-:W4:Y:S01]  /*6260*/  LDCU UR62, c[0x0][0x370] ;  /* 0x00006e00ff3e77ac */ /* 0x000f220008000800 */
[----:B------:R-:W-:Y:S01]  /*6270*/  MOV R97, RZ ;  /* 0x000000ff00617202 */ /* 0x000fe20000000f00 */
[----:B------:R-:W-:Y:S01]  /*6280*/  IMAD.SHL.U32 R99, R99, 0x10, RZ ;  /* 0x0000001063637824 */ /* 0x000fe200078e00ff */
[----:B------:R-:W-:Y:S01]  /*6290*/  IADD3 R95, PT, PT, -R95, RZ, RZ ;  /* 0x000000ff5f5f7210 */ /* 0x000fe20007ffe1ff */
[----:B-1----:R-:W-:Y:S01]  /*62a0*/  ULEA UR47, UR4, UR47, 0x18 ;  /* 0x0000002f042f7291 */ /* 0x002fe2000f8ec0ff */
[----:B------:R-:W1:Y:S01]  /*62b0*/  LDC.64 R78, c[0x0][0x8b0] ;  /* 0x00022c00ff4e7b82 */ /* 0x000e620000000a00 */
[----:B------:R-:W-:Y:S01]  /*62c0*/  UMOV UR54, 0x1 ;  /* 0x0000000100367882 */ /* 0x000fe20000000000 */
[----:B------:R-:W-:Y:S01]  /*62d0*/  UMOV UR46, URZ ;  /* 0x000000ff002e7c82 */ /* 0x000fe20008000000 */
[----:B------:R-:W-:Y:S01]  /*62e0*/  UIADD3 UR4, UPT, UPT, UR47, 0x400, URZ ;  /* 0x000004002f047890 */ /* 0x000fe2000fffe0ff */
[----:B------:R-:W1:Y:S04]  /*62f0*/  LDCU UR41, c[0x0][0xb0c] ;  /* 0x00016180ff2977ac */ /* 0x000e680008000800 */
[----:B------:R-:W4:Y:S01]  /*6300*/  LDS R0, [UR47+0x230] ;  /* 0x0002302fff007984 */ /* 0x000f220008000800 */
[----:B------:R-:W1:Y:S01]  /*6310*/  LDC.64 R76, c[0x0][0x8a8] ;  /* 0x00022a00ff4c7b82 */ /* 0x000e620000000a00 */
[----:B------:R-:W-:Y:S01]  /*6320*/  LEA R100, R100, UR4, 0x1 ;  /* 0x0000000464647c11 */ /* 0x000fe2000f8e08ff */
[----:B------:R-:W1:Y:S01]  /*6330*/  LDCU UR39, c[0x0][0xb30] ;  /* 0x00016600ff2777ac */ /* 0x000e620008000800 */
[----:B------:R-:W1:Y:S01]  /*6340*/  LDCU.64 UR60, c[0x0][0x888] ;  /* 0x00011100ff3c77ac */ /* 0x000e620008000a00 */
[----:B------:R-:W1:Y:S01]  /*6350*/  LDCU.64 UR42, c[0x0][0xb28] ;  /* 0x00016500ff2a77ac */ /* 0x000e620008000a00 */
[----:B------:R-:W1:Y:S01]  /*6360*/  LDCU.128 UR56, c[0x0][0xb10] ;  /* 0x00016200ff3877ac */ /* 0x000e620008000c00 */
[----:B------:R-:W1:Y:S01]  /*6370*/  LDCU UR55, c[0x0][0x374] ;  /* 0x00006e80ff3777ac */ /* 0x000e620008000800 */
[----:B------:R-:W-:Y:S01]  /*6380*/  UMOV UR53, URZ ;  /* 0x000000ff00357c82 */ /* 0x000fe20008000000 */
[----:B------:R-:W-:Y:S01]  /*6390*/  UMOV UR52, URZ ;  /* 0x000000ff00347c82 */ /* 0x000fe20008000000 */
[----:B----4-:R-:W-:-:S02]  /*63a0*/  IMAD.IADD R37, R0, 0x1, R37 ;  /* 0x0000000100257824 */ /* 0x010fc400078e0225 */
[----:B--23--:R-:W-:-:S07]  /*63b0*/  IMAD.U32 R0, RZ, RZ, UR4 ;  /* 0x00000004ff007e24 */ /* 0x00cfce000f8e00ff */
.L_x_145:
[C---:B------:R-:W-:Y:S02]  /*63c0*/  LEA R3, R94.reuse, UR47, 0x3 ;  /* 0x0000002f5e037c11 */ /* 0x040fe4000f8e18ff */
[----:B------:R-:W-:Y:S02]  /*63d0*/  SHF.L.U32 R0, R97, 0x1f, RZ ;  /* 0x0000001f61007819 */ /* 0x000fe400000006ff */
[----:B------:R-:W-:Y:S02]  /*63e0*/  LEA R5, R94, UR47, 0x4 ;  /* 0x0000002f5e057c11 */ /* 0x000fe4000f8e20ff */
[----:B------:R-:W2:Y:S02]  /*63f0*/  SYNCS.PHASECHK.TRANS64.TRYWAIT P0, [R3+URZ+0x180], R0 ;  /* 0x00018000030075a7 */ /* 0x000ea400080011ff */
[----:B-12---:R-:W-:Y:S05]  /*6400*/  @!P0 BRA `(.L_x_115) ;  /* 0x0000003800b88947 */ /* 0x006fea0003800000 */
.L_x_222:
[----:B------:R-:W3:Y:S01]  /*6410*/  LDS.128 R4, [R5+0x210] ;  /* 0x0002100005047984 */ /* 0x000ee20000000c00 */
[----:B------:R-:W-:Y:S01]  /*6420*/  UISETP.GE.AND UP0, UPT, UR40, 0x1, UPT ;  /* 0x000000012800788c */ /* 0x000fe2000bf06270 */
[----:B------:R-:W-:Y:S01]  /*6430*/  @!PT LDS RZ, [RZ] ;  /* 0x00000000fffff984 */ /* 0x000fe20000000800 */
[----:B------:R-:W-:Y:S01]  /*6440*/  @!PT LDS RZ, [RZ] ;  /* 0x00000000fffff984 */ /* 0x000fe20000000800 */
[----:B------:R-:W-:Y:S01]  /*6450*/  @!PT LDS RZ, [RZ] ;  /* 0x00000000fffff984 */ /* 0x000fe20000000800 */
[----:B------:R-:W-:Y:S01]  /*6460*/  @!PT LDS RZ, [RZ] ;  /* 0x00000000fffff984 */ /* 0x000fe20000000800 */
[----:B------:R4:W-:Y:S06]  /*6470*/  MEMBAR.ALL.CTA ;  /* 0x0000000000007992 */ /* 0x0009ec0000008000 */
[----:B----4-:R-:W4:Y:S01]  /*6480*/  FENCE.VIEW.ASYNC.S ;  /* 0x00000000000073c6 */ /* 0x010f220000000000 */
[----:B---3--:R-:W-:Y:S11]  /*6490*/  LOP3.LUT P0, RZ, R6, 0x1, RZ, 0xc0, !PT ;  /* 0x0000000106ff7812 */ /* 0x008ff6000780c0ff */
[----:B------:R-:W-:Y:S02]  /*64a0*/  @!UPT UIADD3 URZ, UPT, UPT, URZ, URZ, URZ ;  /* 0x000000fffffff290 */ /* 0x000fe4000fffe0ff */
[----:B----4-:R-:W-:Y:S01]  /*64b0*/  VOTEU.ANY UP1, P0 ;  /* 0x0000000000ff7886 */ /* 0x010fe20000020100 */
[----:B------:R-:W-:Y:S01]  /*64c0*/  PLOP3.LUT P0, PT, PT, PT, UP1, 0x80, 0x8 ;  /* 0x000000000008781c */ /* 0x000fe20003f0f018 */
[----:B------:R-:W-:Y:S06]  /*64d0*/  UP2UR UR4, UPR, URZ, 0x2 ;  /* 0x00000002ff047883 */ /* 0x000fec0008000000 */
[----:B------:R-:W-:Y:S06]  /*64e0*/  IMAD.U32 R102, RZ, RZ, UR4 ;  /* 0x00000004ff667e24 */ /* 0x000fec000f8e00ff */
[----:B--2---:R-:W-:Y:S02]  /*64f0*/  @P0 SHF.R.U32.HI R0, RZ, 0x10, R5 ;  /* 0x00000010ff000819 */ /* 0x004fe40000011605 */
        /* <DEDUP_REMOVED lines=12> */
[----:B------:R-:W3:Y:S01]  /*65c0*/  LDCU UR12, c[0x0][0xb20] ;  /* 0x00016400ff0c77ac */ /* 0x000ee20008000800 */
[----:B-1----:R-:W-:Y:S02]  /*65d0*/  UIMAD.WIDE.U32 UR4, UR55, UR59, URZ ;  /* 0x0000003b370472a5 */ /* 0x002fe4000f8e00ff */
[----:B------:R-:W-:Y:S02]  /*65e0*/  UIMAD.WIDE.U32 UR6, UR62, UR56, URZ ;  /* 0x000000383e0672a5 */ /* 0x000fe4000f8e00ff */
[----:B------:R-:W-:Y:S02]  /*65f0*/  UISETP.NE.AND UP0, UPT, UR58, 0x1, UPT ;  /* 0x000000013a00788c */ /* 0x000fe4000bf05270 */
[----:B------:R-:W-:Y:S02]  /*6600*/  UIMAD.WIDE.U32 UR8, UR37, UR59, URZ ;  /* 0x0000003b250872a5 */ /* 0x000fe4000f8e00ff */
[----:B------:R-:W-:Y:S02]  /*6610*/  UIMAD.WIDE.U32 UR10, UR38, UR56, URZ ;  /* 0x00000038260a72a5 */ /* 0x000fe4000f8e00ff */
[----:B------:R-:W-:Y:S02]  /*6620*/  UISETP.NE.AND UP1, UPT, UR41, 0x1, UPT ;  /* 0x000000012900788c */ /* 0x000fe4000bf25270 */
[----:B------:R-:W-:Y:S01]  /*6630*/  UISETP.NE.AND UP2, UPT, UR40, 0x1, UPT ;  /* 0x000000012800788c */ /* 0x000fe2000bf45270 */
[----:B------:R-:W-:Y:S02]  /*6640*/  UMOV UR4, UR5 ;  /* 0x0000000500047c82 */ /* 0x000fe40008000000 */
[----:B---3--:R-:W-:Y:S03]  /*6650*/  USHF.R.U32.HI UR5, URZ, UR12, UR4 ;  /* 0x0000000cff057299 */ /* 0x008fe60008011604 */
[----:B------:R-:W-:Y:S02]  /*6660*/  UMOV UR4, UR7 ;  /* 0x0000000700047c82 */ /* 0x000fe40008000000 */
[----:B------:R-:W-:Y:S02]  /*6670*/  USHF.R.U32.HI UR7, URZ, UR57, UR4 ;  /* 0x00000039ff077299 */ /* 0x000fe40008011604 */
[----:B------:R-:W-:Y:S02]  /*6680*/  USEL UR4, UR55, UR5, !UP0 ;  /* 0x0000000537047287 */ /* 0x000fe4000c000000 */
[----:B------:R-:W-:Y:S01]  /*6690*/  USEL UR7, UR62, UR7, !UP1 ;  /* 0x000000073e077287 */ /* 0x000fe2000c800000 */
[----:B------:R-:W-:Y:S01]  /*66a0*/  UMOV UR5, UR9 ;  /* 0x0000000900057c82 */ /* 0x000fe20008000000 */
[----:B------:R-:W-:Y:S02]  /*66b0*/  UIMAD.WIDE.U32 UR8, UR4, UR42, URZ ;  /* 0x0000002a040872a5 */ /* 0x000fe4000f8e00ff */
[----:B------:R-:W-:Y:S03]  /*66c0*/  USHF.R.U32.HI UR6, URZ, UR12, UR5 ;  /* 0x0000000cff067299 */ /* 0x000fe60008011605 */
[----:B------:R-:W-:Y:S01]  /*66d0*/  UMOV UR5, UR11 ;  /* 0x0000000b00057c82 */ /* 0x000fe20008000000 */
[----:B------:R-:W-:Y:S02]  /*66e0*/  UIMAD.WIDE.U32 UR10, UR7, UR42, URZ ;  /* 0x0000002a070a72a5 */ /* 0x000fe4000f8e00ff */
[----:B------:R-:W-:Y:S02]  /*66f0*/  USHF.R.U32.HI UR12, URZ, UR57, UR5 ;  /* 0x00000039ff0c7299 */ /* 0x000fe40008011605 */
[----:B------:R-:W-:Y:S01]  /*6700*/  USEL UR6, UR37, UR6, !UP0 ;  /* 0x0000000625067287 */ /* 0x000fe2000c000000 */
[----:B------:R-:W-:Y:S02]  /*6710*/  UMOV UR5, UR9 ;  /* 0x0000000900057c82 */ /* 0x000fe40008000000 */
[----:B------:R-:W-:Y:S01]  /*6720*/  UMOV UR10, UR11 ;  /* 0x0000000b000a7c82 */ /* 0x000fe20008000000 */
[----:B------:R-:W-:Y:S02]  /*6730*/  @UP2 USHF.R.U32.HI UR4, URZ, UR43, UR5 ;  /* 0x0000002bff042299 */ /* 0x000fe40008011605 */
[----:B------:R-:W-:Y:S02]  /*6740*/  @UP2 USHF.R.U32.HI UR7, URZ, UR43, UR10 ;  /* 0x0000002bff072299 */ /* 0x000fe4000801160a */
[----:B------:R-:W-:Y:S02]  /*6750*/  UIMAD UR4, UR40, UR4, URZ ;  /* 0x00000004280472a4 */ /* 0x000fe4000f8e02ff */
[----:B------:R-:W-:Y:S02]  /*6760*/  UIMAD.WIDE.U32 UR10, UR6, UR42, URZ ;  /* 0x0000002a060a72a5 */ /* 0x000fe4000f8e00ff */
[----:B------:R-:W-:Y:S02]  /*6770*/  USEL UR5, UR38, UR12, !UP1 ;  /* 0x0000000c26057287 */ /* 0x000fe4000c800000 */
[----:B------:R-:W-:Y:S02]  /*6780*/  UIMAD UR8, UR40, UR7, URZ ;  /* 0x00000007280872a4 */ /* 0x000fe4000f8e02ff */
[----:B------:R-:W-:Y:S03]  /*6790*/  UISETP.GE.AND UP0, UPT, UR6, UR4, UPT ;  /* 0x000000040600728c */ /* 0x000fe6000bf06270 */
[----:B------:R-:W-:Y:S01]  /*67a0*/  UMOV UR4, UR11 ;  /* 0x0000000b00047c82 */ /* 0x000fe20008000000 */
[----:B------:R-:W-:Y:S02]  /*67b0*/  UISETP.GE.OR UP0, UPT, UR5, UR8, UP0 ;  /* 0x000000080500728c */ /* 0x000fe40008706670 */
[----:B------:R-:W-:Y:S02]  /*67c0*/  USHF.R.U32.HI UR4, URZ, UR43, UR4 ;  /* 0x0000002bff047299 */ /* 0x000fe40008011604 */
[----:B------:R-:W-:Y:S02]  /*67d0*/  UIMAD.WIDE.U32 UR8, UR5, UR42, URZ ;  /* 0x0000002a050872a5 */ /* 0x000fe4000f8e00ff */
[----:B------:R-:W-:Y:S02]  /*67e0*/  USEL UR11, UR6, UR4, !UP2 ;  /* 0x00000004060b7287 */ /* 0x000fe4000d000000 */
[----:B------:R-:W-:Y:S02]  /*67f0*/  UIADD3 UR8, UPT, UPT, -UR5, URZ, URZ ;  /* 0x000000ff05087290 */ /* 0x000fe4000fffe1ff */
[----:B------:R-:W-:Y:S01]  /*6800*/  UIADD3 UR10, UPT, UPT, -UR11, URZ, URZ ;  /* 0x000000ff0b0a7290 */ /* 0x000fe2000fffe1ff */
[----:B------:R-:W-:Y:S01]  /*6810*/  @!UP0 UMOV UR4, UR9 ;  /* 0x0000000900048c82 */ /* 0x000fe20008000000 */
[----:B------:R-:W-:Y:S02]  /*6820*/  UIADD3 UR9, UPT, UPT, -UR6, URZ, URZ ;  /* 0x000000ff06097290 */ /* 0x000fe4000fffe1ff */
[----:B------:R-:W-:Y:S02]  /*6830*/  @!UP0 USHF.R.U32.HI UR4, URZ, UR43, UR4 ;  /* 0x0000002bff048299 */ /* 0x000fe40008011604 */
[----:B------:R-:W-:Y:S02]  /*6840*/  UIMAD UR10, UR40, UR10, UR6 ;  /* 0x0000000a280a72a4 */ /* 0x000fe4000f8e0206 */
[----:B------:R-:W-:Y:S04]  /*6850*/  @!UP0 USEL UR4, UR5, UR4, !UP2 ;  /* 0x0000000405048287 */ /* 0x000fe8000d000000 */
[----:B------:R-:W-:Y:S02]  /*6860*/  @!UP0 UIMAD UR10, UR7, UR10, UR4 ;  /* 0x0000000a070a82a4 */ /* 0x000fe4000f8e0204 */
[----:B------:R-:W-:Y:S02]  /*6870*/  @!UP0 UIADD3 UR11, UPT, UPT, UR11, -UR4, URZ ;  /* 0x800000040b0b8290 */ /* 0x000fe4000fffe0ff */
[----:B------:R-:W-:Y:S02]  /*6880*/  UIMAD UR7, UR41, UR8, UR38 ;  /* 0x00000008290772a4 */ /* 0x000fe4000f8e0226 */
[----:B------:R-:W-:Y:S02]  /*6890*/  @!UP0 UIMAD UR6, UR11, UR40, UR5 ;  /* 0x000000280b0682a4 */ /* 0x000fe4000f8e0205 */
[----:B------:R-:W-:Y:S01]  /*68a0*/  UIMAD UR4, UR58, UR9, UR37 ;  /* 0x000000093a0472a4 */ /* 0x000fe2000f8e0225 */
[----:B------:R-:W-:Y:S02]  /*68b0*/  @!UP0 UMOV UR5, UR10 ;  /* 0x0000000a00058c82 */ /* 0x000fe40008000000 */
[----:B------:R-:W-:Y:S02]  /*68c0*/  UIMAD UR38, UR5, UR41, UR7 ;  /* 0x00000029052672a4 */ /* 0x000fe4000f8e0207 */
[----:B------:R-:W-:Y:S11]  /*68d0*/  UIMAD UR37, UR6, UR58, UR4 ;  /* 0x0000003a062572a4 */ /* 0x000ff6000f8e0204 */
[----:B------:R-:W-:Y:S01]  /*68e0*/  @!UPT UIADD3 URZ, UPT, UPT, URZ, URZ, URZ ;  /* 0x000000fffffff290 */ /* 0x000fe2000fffe0ff */
.L_x_116:
[----:B-1----:R-:W-:Y:S01]  /*68f0*/  UISETP.NE.AND UP0, UPT, UR39, 0x1, UPT ;  /* 0x000000012700788c */ /* 0x002fe2000bf05270 */
[----:B------:R-:W-:Y:S01]  /*6900*/  IADD3 R94, PT, PT, R94, 0x1, RZ ;  /* 0x000000015e5e7810 */ /* 0x000fe20007ffe0ff */
[----:B------:R-:W-:Y:S02]  /*6910*/  UIADD3 UR11, UPT, UPT, UR47, 0x400, URZ ;  /* 0x000004002f0b7890 */ /* 0x000fe4000fffe0ff */
[----:B------:R-:W-:Y:S02]  /*6920*/  USHF.L.U32 UR50, UR26, 0x7, URZ ;  /* 0x000000071a327899 */ /* 0x000fe400080006ff */
[----:B------:R-:W-:Y:S05]  /*6930*/  USHF.L.U32 UR49, UR32, 0x6, URZ ;  /* 0x0000000620317899 */ /* 0x000fea00080006ff */
[----:B------:R-:W1:Y:S01]  /*6940*/  @!UP0 LDCU.128 UR12, c[0x0][0xb10] ;  /* 0x00016200ff0c87ac */ /* 0x000e620008000c00 */
[----:B------:R-:W3:Y:S01]  /*6950*/  @!UP0 LDCU UR5, c[0x0][0xb0c] ;  /* 0x00016180ff0587ac */ /* 0x000ee20008000800 */
[----:B------:R-:W4:Y:S01]  /*6960*/  @!UP0 LDCU UR10, c[0x0][0xb20] ;  /* 0x00016400ff0a87ac */ /* 0x000f220008000800 */
[----:B-1----:R-:W-:Y:S02]  /*6970*/  UIMAD.WIDE.U32 UR8, UR38, UR12, URZ ;  /* 0x0000000c260872a5 */ /* 0x002fe4000f8e00ff */
[----:B------:R-:W-:Y:S02]  /*6980*/  UIMAD.WIDE.U32 UR6, UR37, UR15, URZ ;  /* 0x0000000f250672a5 */ /* 0x000fe4000f8e00ff */
[----:B------:R-:W-:Y:S03]  /*6990*/  @!UP0 UISETP.NE.AND UP1, UPT, UR14, 0x1, UPT ;  /* 0x000000010e00888c */ /* 0x000fe6000bf25270 */
[----:B------:R-:W-:Y:S01]  /*69a0*/  @!UP0 UMOV UR4, UR9 ;  /* 0x0000000900048c82 */ /* 0x000fe20008000000 */
[----:B---3--:R-:W-:Y:S02]  /*69b0*/  @!UP0 UISETP.NE.AND UP2, UPT, UR5, 0x1, UPT ;  /* 0x000000010500888c */ /* 0x008fe4000bf45270 */
[----:B------:R-:W-:Y:S01]  /*69c0*/  @!UP0 USHF.R.U32.HI UR4, URZ, UR13, UR4 ;  /* 0x0000000dff048299 */ /* 0x000fe20008011604 */
[----:B------:R-:W-:Y:S02]  /*69d0*/  @!UP0 UMOV UR6, UR7 ;  /* 0x0000000700068c82 */ /* 0x000fe40008000000 */
[----:B----4-:R-:W-:Y:S02]  /*69e0*/  @!UP0 USHF.R.U32.HI UR6, URZ, UR10, UR6 ;  /* 0x0000000aff068299 */ /* 0x010fe40008011606 */
[----:B------:R-:W-:Y:S02]  /*69f0*/  @!UP0 USEL UR7, UR38, UR4, !UP2 ;  /* 0x0000000426078287 */ /* 0x000fe4000d000000 */
[----:B------:R-:W-:Y:S04]  /*6a00*/  @!UP0 USEL UR6, UR37, UR6, !UP1 ;  /* 0x0000000625068287 */ /* 0x000fe8000c800000 */
[----:B------:R-:W-:Y:S02]  /*6a10*/  @!UP0 UIADD3 UR4, UPT, UPT, -UR7, UR6, URZ ;  /* 0x0000000607048290 */ /* 0x000fe4000fffe1ff */
[----:B------:R-:W-:Y:S02]  /*6a20*/  @!UP0 UIADD3 UR6, UPT, UPT, UR7, -UR6, URZ ;  /* 0x8000000607068290 */ /* 0x000fe4000fffe0ff */
[----:B------:R-:W-:Y:S02]  /*6a30*/  @!UP0 UIMAD UR38, UR4, UR5, UR38 ;  /* 0x00000005042682a4 */ /* 0x000fe4000f8e0226 */
[----:B------:R-:W-:Y:S02]  /*6a40*/  @!UP0 UIMAD UR37, UR6, UR14, UR37 ;  /* 0x0000000e062582a4 */ /* 0x000fe4000f8e0225 */
[----:B------:R-:W-:Y:S09]  /*6a50*/  ULOP3.LUT UP0, URZ, UR11, 0x1b0, URZ, 0xc0, !UPT ;  /* 0x000001b00bff7892 */ /* 0x000ff2000f80c0ff */
[----:B------:R-:W-:Y:S05]  /*6a60*/  BRA.U !UP0, `(.L_x_117) ;  /* 0x00000001087c7547 */ /* 0x000fea000b800000 */
[----:B------:R-:W1:Y:S01]  /*6a70*/  LDCU.64 UR8, c[0x4][0x80] ;  /* 0x01001000ff0877ac */ /* 0x000e620008000a00 */
[----:B------:R-:W-:Y:S01]  /*6a80*/  MOV R2, 0x0 ;  /* 0x0000000000027802 */ /* 0x000fe20000000f00 */
[----:B------:R-:W-:Y:S02]  /*6a90*/  HFMA2 R12, -RZ, RZ, 0, 5.9604644775390625e-08 ;  /* 0x00000001ff0c7431 */ /* 0x000fe400000001ff */
[----:B------:R-:W-:Y:S01]  /*6aa0*/  IMAD.MOV.U32 R8, RZ, RZ, 0x70 ;  /* 0x00000070ff087424 */ /* 0x000fe200078e00ff */
[----:B------:R3:W4:Y:S01]  /*6ab0*/  LDC.64 R14, c[0x4][R2] ;  /* 0x01000000020e7b82 */ /* 0x0007220000000a00 */
[----:B------:R-:W2:Y:S01]  /*6ac0*/  LDCU.64 UR6, c[0x4][0x88] ;  /* 0x01001100ff0677ac */ /* 0x000ea20008000a00 */
[----:B------:R-:W-:Y:S01]  /*6ad0*/  IMAD.MOV.U32 R13, RZ, RZ, RZ ;  /* 0x000000ffff0d7224 */ /* 0x000fe200078e00ff */
[----:B------:R-:W2:Y:S01]  /*6ae0*/  LDCU.64 UR4, c[0x4][0x8] ;  /* 0x01000100ff0477ac */ /* 0x000ea20008000a00 */
[----:B-1----:R-:W-:Y:S01]  /*6af0*/  MOV R5, UR9 ;  /* 0x0000000900057c02 */ /* 0x002fe20008000f00 */
[----:B------:R-:W-:Y:S01]  /*6b00*/  IMAD.U32 R4, RZ, RZ, UR8 ;  /* 0x00000008ff047e24 */ /* 0x000fe2000f8e00ff */
[----:B--2---:R-:W-:Y:S01]  /*6b10*/  MOV R7, UR7 ;  /* 0x0000000700077c02 */ /* 0x004fe20008000f00 */
[----:B------:R-:W-:Y:S01]  /*6b20*/  IMAD.U32 R6, RZ, RZ, UR6 ;  /* 0x00000006ff067e24 */ /* 0x000fe2000f8e00ff */
[----:B------:R-:W-:Y:S01]  /*6b30*/  MOV R11, UR5 ;  /* 0x00000005000b7c02 */ /* 0x000fe20008000f00 */
[----:B------:R-:W-:Y:S02]  /*6b40*/  IMAD.U32 R10, RZ, RZ, UR4 ;  /* 0x00000004ff0a7e24 */ /* 0x000fe4000f8e00ff */
[----:B------:R-:W-:Y:S07]  /*6b50*/  LEPC R20, `(.L_x_118) ;  /* 0x000000001014794e */ /* 0x000fee0000000000 */
[----:B---345:R-:W-:Y:S05]  /*6b60*/  CALL.ABS.NOINC R14 ;  /* 0x000000000e007343 */ /* 0x038fea0003c00000 */
.L_x_118:
[----:B------:R-:W1:Y:S01]  /*6b70*/  LDCU.64 UR8, c[0x4][0x80] ;  /* 0x01001000ff0877ac */ /* 0x000e620008000a00 */
[----:B------:R-:W2:Y:S01]  /*6b80*/  LDC.64 R2, c[0x4][R2] ;  /* 0x0100000002027b82 */ /* 0x000ea20000000a00 */
[----:B------:R-:W-:Y:S02]  /*6b90*/  HFMA2 R12, -RZ, RZ, 0, 5.9604644775390625e-08 ;  /* 0x00000001ff0c7431 */ /* 0x000fe400000001ff */
[----:B------:R-:W-:Y:S02]  /*6ba0*/  IMAD.MOV.U32 R8, RZ, RZ, 0x70 ;  /* 0x00000070ff087424 */ /* 0x000fe400078e00ff */
[----:B------:R-:W-:Y:S01]  /*6bb0*/  IMAD.MOV.U32 R13, RZ, RZ, RZ ;  /* 0x000000ffff0d7224 */ /* 0x000fe200078e00ff */
[----:B------:R-:W3:Y:S01]  /*6bc0*/  LDCU.64 UR6, c[0x4][0x88] ;  /* 0x01001100ff0677ac */ /* 0x000ee20008000a00 */
[----:B------:R-:W4:Y:S01]  /*6bd0*/  LDCU.64 UR4, c[0x4][0x8] ;  /* 0x01000100ff0477ac */ /* 0x000f220008000a00 */
[----:B-1----:R-:W-:Y:S02]  /*6be0*/  MOV R4, UR8 ;  /* 0x0000000800047c02 */ /* 0x002fe40008000f00 */
[----:B------:R-:W-:Y:S02]  /*6bf0*/  MOV R5, UR9 ;  /* 0x0000000900057c02 */ /* 0x000fe40008000f00 */
[----:B---3--:R-:W-:Y:S01]  /*6c00*/  MOV R7, UR7 ;  /* 0x0000000700077c02 */ /* 0x008fe20008000f00 */
[----:B------:R-:W-:Y:S01]  /*6c10*/  IMAD.U32 R6, RZ, RZ, UR6 ;  /* 0x00000006ff067e24 */ /* 0x000fe2000f8e00ff */
[----:B----4-:R-:W-:Y:S01]  /*6c20*/  MOV R11, UR5 ;  /* 0x00000005000b7c02 */ /* 0x010fe20008000f00 */
[----:B------:R-:W-:Y:S02]  /*6c30*/  IMAD.U32 R10, RZ, RZ, UR4 ;  /* 0x00000004ff0a7e24 */ /* 0x000fe4000f8e00ff */
[----:B------:R-:W-:Y:S07]  /*6c40*/  LEPC R20, `(.L_x_117) ;  /* 0x000000001014794e */ /* 0x000fee0000000000 */
[----:B--2---:R-:W-:Y:S05]  /*6c50*/  CALL.ABS.NOINC R2 ;  /* 0x0000000002007343 */ /* 0x004fea0003c00000 */
.L_x_117:
[----:B------:R-:W-:Y:S02]  /*6c60*/  ISETP.NE.U32.AND P0, PT, RZ, UR60, PT ;  /* 0x0000003cff007c0c */ /* 0x000fe4000bf05070 */
[C---:B------:R-:W-:Y:S02]  /*6c70*/  ISETP.NE.U32.AND P1, PT, R82.reuse, RZ, PT ;  /* 0x000000ff5200720c */ /* 0x040fe40003f25070 */
[----:B------:R-:W-:Y:S02]  /*6c80*/  ISETP.NE.U32.AND P4, PT, R82, RZ, PT ;  /* 0x000000ff5200720c */ /* 0x000fe40003f85070 */
[----:B------:R-:W-:Y:S02]  /*6c90*/  ISETP.NE.AND.EX P0, PT, RZ, UR61, PT, P0 ;  /* 0x0000003dff007c0c */ /* 0x000fe4000bf05300 */
[C---:B------:R-:W-:Y:S02]  /*6ca0*/  ISETP.NE.AND.EX P1, PT, R83.reuse, RZ, PT, P1 ;  /* 0x000000ff5300720c */ /* 0x040fe40003f25310 */
[----:B------:R-:W-:Y:S02]  /*6cb0*/  ISETP.NE.AND.EX P4, PT, R83, RZ, P0, P4 ;  /* 0x000000ff5300720c */ /* 0x000fe40000785340 */
[----:B------:R-:W-:Y:S02]  /*6cc0*/  ISETP.NE.U32.AND P5, PT, R78, RZ, PT ;  /* 0x000000ff4e00720c */ /* 0x000fe40003fa5070 */
[----:B------:R-:W-:Y:S02]  /*6cd0*/  ISETP.NE.U32.AND P3, PT, RZ, UR60, PT ;  /* 0x0000003cff007c0c */ /* 0x000fe4000bf65070 */
[----:B------:R-:W-:Y:S02]  /*6ce0*/  PLOP3.LUT P2, PT, PT, PT, PT, 0x8, 0x80 ;  /* 0x000000000080781c */ /* 0x000fe40003f4e170 */
[----:B------:R-:W-:Y:S02]  /*6cf0*/  ISETP.NE.AND.EX P5, PT, R79, RZ, PT, P5 ;  /* 0x000000ff4f00720c */ /* 0x000fe40003fa5350 */
[----:B------:R-:W-:Y:S03]  /*6d00*/  ISETP.NE.AND.EX P3, PT, RZ, UR61, PT, P3 ;  /* 0x0000003dff007c0c */ /* 0x000fe6000bf65330 */
[----:B------:R-:W-:Y:S01]  /*6d10*/  @!P4 PLOP3.LUT P2, PT, P1, PT, PT, 0x80, 0x8 ;  /* 0x000000000008c81c */ /* 0x000fe20000f4f070 */
[----:B------:R-:W-:Y:S01]  /*6d20*/  @!UPT UIADD3 URZ, UPT, UPT, URZ, URZ, URZ ;  /* 0x000000fffffff290 */ /* 0x000fe2000fffe0ff */
[----:B------:R-:W-:Y:S11]  /*6d30*/  @!P1 BRA `(.L_x_119) ;  /* 0x0000000000309947 */ /* 0x000ff60003800000 */
[----:B------:R-:W-:Y:S01]  /*6d40*/  ISETP.NE.U32.AND P0, PT, R80, RZ, PT ;  /* 0x000000ff5000720c */ /* 0x000fe20003f05070 */
[----:B------:R-:W1:Y:S01]  /*6d50*/  LDCU.64 UR4, c[0x0][0x358] ;  /* 0x00006b00ff0477ac */ /* 0x000e620008000a00 */
[----:B------:R-:W-:Y:S02]  /*6d60*/  IMAD.MOV.U32 R88, RZ, RZ, 0x1 ;  /* 0x00000001ff587424 */ /* 0x000fe400078e00ff */
[----:B------:R-:W-:Y:S11]  /*6d70*/  ISETP.NE.AND.EX P0, PT, R81, RZ, PT, P0 ;  /* 0x000000ff5100720c */ /* 0x000ff60003f05300 */
[----:B------:R-:W-:Y:S02]  /*6d80*/  @!UPT UIADD3 URZ, UPT, UPT, URZ, URZ, URZ ;  /* 0x000000fffffff290 */ /* 0x000fe4000fffe0ff */
[----:B------:R-:W3:Y:S01]  /*6d90*/  @P0 LDC.64 R2, c[0x0][0x888] ;  /* 0x00022200ff020b82 */ /* 0x000ee20000000a00 */
[----:B--2---:R-:W-:Y:S04]  /*6da0*/  @P0 IMAD R0, R82, UR36, RZ ;  /* 0x0000002452000c24 */ /* 0x004fe8000f8e02ff */
[----:B---3--:R-:W-:Y:S04]  /*6db0*/  @P0 IMAD.WIDE R2, R0, 0x4, R2 ;  /* 0x0000000400020825 */ /* 0x008fe800078e0202 */
[----:B------:R-:W-:Y:S01]  /*6dc0*/  HFMA2 R0, -RZ, RZ, 0, 5.9604644775390625e-08 ;  /* 0x00000001ff007431 */ /* 0x000fe200000001ff */
[----:B-1---5:R1:W5:Y:S04]  /*6dd0*/  @P0 LDG.E R41, desc[UR4][R2.64] ;  /* 0x0000000402290981 */ /* 0x022368000c1e1900 */
[----:B------:R-:W-:Y:S01]  /*6de0*/  @!P0 PRMT R88, R0, 0x7610, R88 ;  /* 0x0000761000588816 */ /* 0x000fe20000000058 */
[----:B-1----:R-:W3:Y:S06]  /*6df0*/  @!P0 LDC R41, c[0x0][0x880] ;  /* 0x00022000ff298b82 */ /* 0x002eec0000000800 */
.L_x_119:
[----:B------:R-:W-:Y:S05]  /*6e00*/  @!P5 BRA `(.L_x_120) ;  /* 0x000000000024d947 */ /* 0x000fea0003800000 */
[----:B------:R-:W-:Y:S01]  /*6e10*/  ISETP.NE.U32.AND P0, PT, R76, RZ, PT ;  /* 0x000000ff4c00720c */ /* 0x000fe20003f05070 */
[----:B------:R-:W1:Y:S03]  /*6e20*/  LDCU.64 UR4, c[0x0][0x358] ;  /* 0x00006b00ff0477ac */ /* 0x000e660008000a00 */
[----:B------:R-:W-:Y:S11]  /*6e30*/  ISETP.NE.AND.EX P0, PT, R77, RZ, PT, P0 ;  /* 0x000000ff4d00720c */ /* 0x000ff60003f05300 */
[----:B------:R-:W-:Y:S02]  /*6e40*/  @!UPT UIADD3 URZ, UPT, UPT, URZ, URZ, URZ ;  /* 0x000000fffffff290 */ /* 0x000fe4000fffe0ff */
[----:B------:R-:W4:Y:S01]  /*6e50*/  @P0 LDC.64 R2, c[0x0][0x8a8] ;  /* 0x00022a00ff020b82 */ /* 0x000f220000000a00 */
[----:B--2---:R-:W-:Y:S04]  /*6e60*/  @P0 IMAD R0, R78, UR36, RZ ;  /* 0x000000244e000c24 */ /* 0x004fe8000f8e02ff */
[----:B----4-:R-:W-:Y:S05]  /*6e70*/  @P0 IMAD.WIDE R2, R0, 0x4, R2 ;  /* 0x0000000400020825 */ /* 0x010fea00078e0202 */
[----:B-1---5:R1:W5:Y:S02]  /*6e80*/  @P0 LDG.E R38, desc[UR4][R2.64] ;  /* 0x0000000402260981 */ /* 0x022364000c1e1900 */
[----:B-1----:R-:W4:Y:S02]  /*6e90*/  @!P0 LDC R38, c[0x0][0x8a0] ;  /* 0x00022800ff268b82 */ /* 0x002f240000000800 */
.L_x_120:
[----:B---3-5:R-:W-:Y:S01]  /*6ea0*/  FSETP.NEU.AND P0, PT, R41, RZ, PT ;  /* 0x000000ff2900720b */ /* 0x028fe20003f0d000 */
[----:B------:R-:W-:Y:S01]  /*6eb0*/  ULOP3.LUT UR4, UR54, 0x1, URZ, 0x3c, !UPT ;  /* 0x0000000136047892 */ /* 0x000fe2000f8e3cff */
[----:B------:R-:W-:Y:S01]  /*6ec0*/  SEL R5, RZ, 0xffffffff, P3 ;  /* 0xffffffffff057807 */ /* 0x000fe20001800000 */
[----:B------:R-:W-:Y:S01]  /*6ed0*/  IMAD.U32 R109, RZ, RZ, UR46 ;  /* 0x0000002eff6d7e24 */ /* 0x000fe2000f8e00ff */
[----:B------:R-:W-:Y:S01]  /*6ee0*/  @!P4 LOP3.LUT P3, RZ, R88, 0xff, RZ, 0xc0, !PT ;  /* 0x000000ff58ffc812 */ /* 0x000fe2000786c0ff */
[----:B------:R-:W-:Y:S01]  /*6ef0*/  IMAD.SHL.U32 R85, R96, 0x10, RZ ;  /* 0x0000001060557824 */ /* 0x000fe200078e00ff */
[----:B------:R-:W-:Y:S01]  /*6f00*/  @!P4 SEL R2, RZ, 0xffffffff, P0 ;  /* 0xffffffffff02c807 */ /* 0x000fe20000000000 */
[----:B------:R-:W-:Y:S01]  /*6f10*/  IMAD.U32 R110, RZ, RZ, UR4 ;  /* 0x00000004ff6e7e24 */ /* 0x000fe2000f8e00ff */
[----:B------:R-:W-:Y:S01]  /*6f20*/  LEA R92, R36, UR47, 0x3 ;  /* 0x0000002f245c7c11 */ /* 0x000fe2000f8e18ff */
[----:B------:R-:W-:Y:S01]  /*6f30*/  IMAD.SHL.U32 R109, R109, 0x2000, RZ ;  /* 0x000020006d6d7824 */ /* 0x000fe200078e00ff */
[----:B------:R-:W-:Y:S01]  /*6f40*/  @P2 SEL R2, R5, R2, !P3 ;  /* 0x0000000205022207 */ /* 0x000fe20005800000 */
[----:B------:R-:W-:Y:S01]  /*6f50*/  IMAD.SHL.U32 R84, R95, 0x10, RZ ;  /* 0x000000105f547824 */ /* 0x000fe200078e00ff */
[----:B------:R-:W-:Y:S01]  /*6f60*/  SHF.L.U32 R3, R98, 0x1f, RZ ;  /* 0x0000001f62037819 */ /* 0x000fe200000006ff */
[----:B------:R-:W-:Y:S01]  /*6f70*/  IMAD.IADD R87, R100, 0x1, R109 ;  /* 0x0000000164577824 */ /* 0x000fe200078e026d */
[----:B------:R-:W-:Y:S01]  /*6f80*/  @!P4 LOP3.LUT R2, R2, 0x1, RZ, 0xc0, !PT ;  /* 0x000000010202c812 */ /* 0x000fe200078ec0ff */
[----:B------:R-:W-:Y:S01]  /*6f90*/  BSSY B1, `(.L_x_121) ;  /* 0x0000038000017945 */ /* 0x000fe20003800000 */
[----:B------:R-:W-:Y:S01]  /*6fa0*/  IMAD.MOV.U32 R108, RZ, RZ, 0x1 ;  /* 0x00000001ff6c7424 */ /* 0x000fe200078e00ff */
[----:B------:R-:W-:Y:S02]  /*6fb0*/  CS2R R74, SRZ ;  /* 0x00000000004a7805 */ /* 0x000fe4000001ff00 */
[----:B------:R-:W-:Y:S01]  /*6fc0*/  ISETP.NE.U32.OR P5, PT, R2, 0x1, P4 ;  /* 0x000000010200780c */ /* 0x000fe200027a5470 */
[----:B------:R-:W-:Y:S01]  /*6fd0*/  IMAD.U32 R2, RZ, RZ, UR46 ;  /* 0x0000002eff027e24 */ /* 0x000fe2000f8e00ff */
[----:B------:R-:W-:Y:S01]  /*6fe0*/  LOP3.LUT P4, R93, R88, 0xff, RZ, 0xc0, !PT ;  /* 0x000000ff585d7812 */ /* 0x000fe2000788c0ff */
[----:B------:R-:W-:Y:S01]  /*6ff0*/  IMAD.IADD R86, R87, 0x1, R85 ;  /* 0x0000000157567824 */ /* 0x000fe200078e0255 */
[----:B------:R-:W-:Y:S01]  /*7000*/  P2R R103, PR, RZ, 0x20 ;  /* 0x00000020ff677803 */ /* 0x000fe20000000000 */
[----:B------:R-:W-:Y:S01]  /*7010*/  IMAD R39, R36, 0x40, R37 ;  /* 0x0000004024277824 */ /* 0x000fe200078e0225 */
[----:B--2---:R-:W-:Y:S01]  /*7020*/  LEA R0, R2, UR47, 0x3 ;  /* 0x0000002f02007c11 */ /* 0x004fe2000f8e18ff */
[----:B------:R-:W-:Y:S01]  /*7030*/  IMAD.U32 R111, RZ, RZ, UR46 ;  /* 0x0000002eff6f7e24 */ /* 0x000fe2000f8e00ff */
[----:B------:R-:W-:Y:S02]  /*7040*/  SEL R2, RZ, 0xffffffff, P0 ;  /* 0xffffffffff027807 */ /* 0x000fe40000000000 */
[----:B------:R-:W-:Y:S02]  /*7050*/  CS2R R72, SRZ ;  /* 0x0000000000487805 */ /* 0x000fe4000001ff00 */
[----:B------:R-:W-:Y:S02]  /*7060*/  CS2R R66, SRZ ;  /* 0x0000000000427805 */ /* 0x000fe4000001ff00 */
[----:B------:R-:W-:Y:S02]  /*7070*/  CS2R R64, SRZ ;  /* 0x0000000000407805 */ /* 0x000fe4000001ff00 */
[----:B------:R-:W-:Y:S02]  /*7080*/  @P1 SEL R2, R5, R2, !P4 ;  /* 0x0000000205021207 */ /* 0x000fe40006000000 */
[----:B------:R-:W-:Y:S02]  /*7090*/  CS2R R58, SRZ ;  /* 0x00000000003a7805 */ /* 0x000fe4000001ff00 */
[----:B------:R-:W-:Y:S02]  /*70a0*/  @P5 SHF.L.U32 R7, R110, 0x1f, RZ ;  /* 0x0000001f6e075819 */ /* 0x000fe400000006ff */
[----:B------:R-:W-:Y:S02]  /*70b0*/  CS2R R56, SRZ ;  /* 0x0000000000387805 */ /* 0x000fe4000001ff00 */
[----:B------:R-:W-:Y:S02]  /*70c0*/  LOP3.LUT R2, R2, 0x1, RZ, 0xc0, !PT ;  /* 0x0000000102027812 */ /* 0x000fe400078ec0ff */
[----:B------:R-:W-:Y:S01]  /*70d0*/  CS2R R50, SRZ ;  /* 0x0000000000327805 */ /* 0x000fe2000001ff00 */
[----:B------:R-:W1:Y:S01]  /*70e0*/  @P5 SYNCS.PHASECHK.TRANS64.TRYWAIT P3, [R0+URZ+0x140], R7 ;  /* 0x00014007000055a7 */ /* 0x000e6200080611ff */
[----:B------:R-:W-:Y:S02]  /*70f0*/  CS2R R48, SRZ ;  /* 0x0000000000307805 */ /* 0x000fe4000001ff00 */
[----:B------:R-:W-:Y:S01]  /*7100*/  ISETP.NE.U32.AND P0, PT, R2, 0x1, PT ;  /* 0x000000010200780c */ /* 0x000fe20003f05070 */
[----:B------:R-:W-:Y:S02]  /*7110*/  IMAD.IADD R47, R87, 0x1, R84 ;  /* 0x00000001572f7824 */ /* 0x000fe400078e0254 */
[----:B------:R-:W-:Y:S01]  /*7120*/  IMAD.IADD R46, R99, 0x1, R86 ;  /* 0x00000001632e7824 */ /* 0x000fe200078e0256 */
[----:B------:R-:W-:Y:S01]  /*7130*/  P2R R112, PR, RZ, 0x1 ;  /* 0x00000001ff707803 */ /* 0x000fe20000000000 */
[----:B------:R2:W3:Y:S01]  /*7140*/  SYNCS.PHASECHK.TRANS64.TRYWAIT P2, [R92+URZ+0x1a0], R3 ;  /* 0x0001a0035c0075a7 */ /* 0x0004e200080411ff */
[----:B-1----:R-:W-:Y:S01]  /*7150*/  @P5 SEL R108, RZ, 0x1, !P3 ;  /* 0x00000001ff6c5807 */ /* 0x002fe20005800000 */
[----:B--2---:R-:W-:Y:S06]  /*7160*/  @!P5 BRA `(.L_x_122) ;  /* 0x000000000068d947 */ /* 0x004fec0003800000 */
[----:B------:R-:W-:Y:S01]  /*7170*/  ISETP.NE.AND P0, PT, R108, RZ, PT ;  /* 0x000000ff6c00720c */ /* 0x000fe20003f05270 */
[----:B------:R-:W-:Y:S01]  /*7180*/  BSSY B0, `(.L_x_123) ;  /* 0x000000d000007945 */ /* 0x000fe20003800000 */
[----:B------:R-:W-:Y:S02]  /*7190*/  CS2R R50, SRZ ;  /* 0x0000000000327805 */ /* 0x000fe4000001ff00 */
[----:B------:R-:W-:Y:S02]  /*71a0*/  CS2R R48, SRZ ;  /* 0x0000000000307805 */ /* 0x000fe4000001ff00 */
[----:B------:R-:W-:Y:S02]  /*71b0*/  CS2R R58, SRZ ;  /* 0x00000000003a7805 */ /* 0x000fe4000001ff00 */
[----:B------:R-:W-:Y:S02]  /*71c0*/  CS2R R56, SRZ ;  /* 0x0000000000387805 */ /* 0x000fe4000001ff00 */
[----:B------:R-:W-:Y:S02]  /*71d0*/  CS2R R66, SRZ ;  /* 0x0000000000427805 */ /* 0x000fe4000001ff00 */
[----:B------:R-:W-:Y:S02]  /*71e0*/  CS2R R64, SRZ ;  /* 0x0000000000407805 */ /* 0x000fe4000001ff00 */
[----:B------:R-:W-:Y:S02]  /*71f0*/  CS2R R74, SRZ ;  /* 0x00000000004a7805 */ /* 0x000fe4000001ff00 */
[----:B------:R-:W-:Y:S01]  /*7200*/  CS2R R72, SRZ ;  /* 0x0000000000487805 */ /* 0x000fe2000001ff00 */
[----:B------:R-:W-:Y:S06]  /*7210*/  @P0 BRA `(.L_x_124) ;  /* 0x00000000000c0947 */ /* 0x000fec0003800000 */
[----:B------:R-:W-:Y:S04]  /*7220*/  SHF.L.U32 R5, R110, 0x1f, RZ ;  /* 0x0000001f6e057819 */ /* 0x000fe800000006ff */
[----:B------:R-:W1:Y:S02]  /*7230*/  SYNCS.PHASECHK.TRANS64.TRYWAIT P0, [R0+URZ+0x140], R5 ;  /* 0x00014005000075a7 */ /* 0x000e6400080011ff */
[----:B-1----:R-:W-:Y:S05]  /*7240*/  @!P0 BRA `(.L_x_125) ;  /* 0x0000002c003c8947 */ /* 0x002fea0003800000 */
.L_x_124:
[----:B------:R-:W-:Y:S05]  /*7250*/  BSYNC B0 ;  /* 0x0000000000007941 */ /* 0x000fea0003800000 */
.L_x_123:
[----:B------:R-:W-:Y:S01]  /*7260*/  ISETP.NE.AND P0, PT, R112, RZ, PT ;  /* 0x000000ff7000720c */ /* 0x000fe20003f05270 */
[----:B------:R-:W-:Y:S04]  /*7270*/  UIADD3 UR4, UPT, UPT, UR46, 0x1, URZ ;  /* 0x000000012e047890 */ /* 0x000fe8000fffe0ff */
[----:B------:R-:W-:Y:S04]  /*7280*/  UISETP.NE.AND UP0, UPT, UR4, 0x3, UPT ;  /* 0x000000030400788c */ /* 0x000fe8000bf05270 */
[----:B------:R-:W-:Y:S02]  /*7290*/  USEL UR5, URZ, 0x1, UP0 ;  /* 0x00000001ff057887 */ /* 0x000fe40008000000 */
[----:B------:R-:W-:Y:S02]  /*72a0*/  USEL UR4, UR4, URZ, UP0 ;  /* 0x000000ff04047287 */ /* 0x000fe40008000000 */
[----:B------:R2:W1:Y:S02]  /*72b0*/  @P0 LDS.128 R48, [R87] ;  /* 0x0000000057300984 */ /* 0x0004640000000c00 */
[----:B------:R-:W-:Y:S02]  /*72c0*/  LOP3.LUT R110, R110, UR5, RZ, 0x3c, !PT ;  /* 0x000000056e6e7c12 */ /* 0x000fe4000f8e3cff */
[----:B------:R2:W1:Y:S01]  /*72d0*/  @P0 LDS.128 R56, [R86+0x10] ;  /* 0x0000100056380984 */ /* 0x0004620000000c00 */
[----:B------:R-:W-:Y:S03]  /*72e0*/  IMAD.U32 R111, RZ, RZ, UR4 ;  /* 0x00000004ff6f7e24 */ /* 0x000fe6000f8e00ff */
[----:B------:R2:W1:Y:S04]  /*72f0*/  @P0 LDS.128 R64, [R47+0x20] ;  /* 0x000020002f400984 */ /* 0x0004680000000c00 */
[----:B------:R2:W1:Y:S02]  /*7300*/  @P0 LDS.128 R72, [R46+0x10] ;  /* 0x000010002e480984 */ /* 0x0004640000000c00 */
.L_x_122:
[----:B------:R-:W-:Y:S05]  /*7310*/  BSYNC B1 ;  /* 0x0000000000017941 */ /* 0x000fea0003800000 */
.L_x_121:
[----:B-1----:R-:W-:Y:S04]  /*7320*/  SHF.R.U32.HI R0, RZ, 0x15, R39 ;  /* 0x00000015ff007819 */ /* 0x002fe80000011627 */
[----:B------:R-:W-:Y:S01]  /*7330*/  LOP3.LUT P0, RZ, R0, 0x3, R89, 0x48, !PT ;  /* 0x0000000300ff7812 */ /* 0x000fe20007804859 */
[----:B------:R-:W-:Y:S01]  /*7340*/  @!UPT UIADD3 URZ, UPT, UPT, URZ, URZ, URZ ;  /* 0x000000fffffff290 */ /* 0x000fe2000fffe0ff */
[----:B---3--:R-:W-:Y:S11]  /*7350*/  @P2 BRA `(.L_x_126) ;  /* 0x0000000000082947 */ /* 0x008ff60003800000 */
[----:B------:R-:W1:Y:S02]  /*7360*/  SYNCS.PHASECHK.TRANS64.TRYWAIT P1, [R92+URZ+0x1a0], R3 ;  /* 0x0001a0035c0075a7 */ /* 0x000e6400080211ff */
[----:B-1----:R-:W-:Y:S05]  /*7370*/  @!P1 BRA `(.L_x_127) ;  /* 0x0000002c00049947 */ /* 0x002fea0003800000 */
.L_x_126:
[----:B------:R-:W-:Y:S05]  /*7380*/  @!P0 BRA `(.L_x_128) ;  /* 0x0000000000408947 */ /* 0x000fea0003800000 */
[----:B------:R-:W3:Y:S01]  /*7390*/  LDCU.64 UR8, c[0x4][0x70] ;  /* 0x01000e00ff0877ac */ /* 0x000ee20008000a00 */
[----:B-1----:R-:W-:Y:S01]  /*73a0*/  MOV R3, 0x0 ;  /* 0x0000000000037802 */ /* 0x002fe20000000f00 */
[----:B------:R-:W-:Y:S02]  /*73b0*/  HFMA2 R12, -RZ, RZ, 0, 5.9604644775390625e-08 ;  /* 0x00000001ff0c7431 */ /* 0x000fe400000001ff */
[----:B------:R-:W-:Y:S02]  /*73c0*/  IMAD.MOV.U32 R8, RZ, RZ, 0x192 ;  /* 0x00000192ff087424 */ /* 0x000fe400078e00ff */
[----:B------:R-:W-:Y:S01]  /*73d0*/  IMAD.MOV.U32 R13, RZ, RZ, RZ ;  /* 0x000000ffff0d7224 */ /* 0x000fe200078e00ff */
[----:B------:R-:W1:Y:S01]  /*73e0*/  LDCU.64 UR6, c[0x4][0x78] ;  /* 0x01000f00ff0677ac */ /* 0x000e620008000a00 */
[----:B------:R-:W2:Y:S01]  /*73f0*/  LDC.64 R2, c[0x4][R3] ;  /* 0x0100000003027b82 */ /* 0x000ea20000000a00 */
[----:B------:R-:W5:Y:S01]  /*7400*/  LDCU.64 UR4, c[0x4][0x10] ;  /* 0x01000200ff0477ac */ /* 0x000f620008000a00 */
[----:B---3--:R-:W-:Y:S01]  /*7410*/  MOV R5, UR9 ;  /* 0x0000000900057c02 */ /* 0x008fe20008000f00 */
[----:B------:R-:W-:Y:S01]  /*7420*/  IMAD.U32 R4, RZ, RZ, UR8 ;  /* 0x00000008ff047e24 */ /* 0x000fe2000f8e00ff */
[----:B-1----:R-:W-:Y:S01]  /*7430*/  MOV R7, UR7 ;  /* 0x0000000700077c02 */ /* 0x002fe20008000f00 */
[----:B------:R-:W-:Y:S01]  /*7440*/  IMAD.U32 R6, RZ, RZ, UR6 ;  /* 0x00000006ff067e24 */ /* 0x000fe2000f8e00ff */
[----:B-----5:R-:W-:Y:S01]  /*7450*/  MOV R11, UR5 ;  /* 0x00000005000b7c02 */ /* 0x020fe20008000f00 */
[----:B------:R-:W-:Y:S02]  /*7460*/  IMAD.U32 R10, RZ, RZ, UR4 ;  /* 0x00000004ff0a7e24 */ /* 0x000fe4000f8e00ff */
[----:B------:R-:W-:Y:S07]  /*7470*/  LEPC R20, `(.L_x_128) ;  /* 0x000000001014794e */ /* 0x000fee0000000000 */
[----:B--2-4-:R-:W-:Y:S05]  /*7480*/  CALL.ABS.NOINC R2 ;  /* 0x0000000002007343 */ /* 0x014fea0003c00000 */
.L_x_128:
[C---:B------:R-:W-:Y:S01]  /*7490*/  SHF.L.U32 R40, R48.reuse, 0x10, RZ ;  /* 0x0000001030287819 */ /* 0x040fe200000006ff */
[----:B------:R-:W-:Y:S05]  /*74a0*/  WARPSYNC.ALL ;  /* 0x0000000000007948 */ /* 0x000fea0003800000 */
[----:B------:R-:W-:Y:S01]  /*74b0*/  R2UR UR4, R39 ;  /* 0x00000000270472ca */ /* 0x000fe200000e0000 */
[----:B------:R-:W-:Y:S01]  /*74c0*/  BSSY.RECONVERGENT B0, `(.L_x_129) ;  /* 0x0000087000007945 */ /* 0x000fe20003800200 */
[----:B------:R-:W-:Y:S02]  /*74d0*/  LOP3.LUT R43, R48, 0xffff0000, RZ, 0xc0, !PT ;  /* 0xffff0000302b7812 */ /* 0x000fe400078ec0ff */
[----:B------:R-:W-:Y:S02]  /*74e0*/  SHF.L.U32 R42, R49, 0x10, RZ ;  /* 0x00000010312a7819 */ /* 0x000fe400000006ff */
[----:B------:R-:W-:Y:S02]  /*74f0*/  SHF.L.U32 R45, R51, 0x10, RZ ;  /* 0x00000010332d7819 */ /* 0x000fe400000006ff */
[----:B------:R-:W-:Y:S02]  /*7500*/  LOP3.LUT R44, R75, 0xffff0000, RZ, 0xc0, !PT ;  /* 0xffff00004b2c7812 */ /* 0x000fe400078ec0ff */
[----:B------:R-:W-:Y:S03]  /*7510*/  ISETP.NE.AND P0, PT, R101, RZ, PT ;  /* 0x000000ff6500720c */ /* 0x000fe60003f05270 */
[----:B------:R-:W4:Y:S02]  /*7520*/  LDTM.x32 R4, tmem[UR4] ;  /* 0x00000004000479ee */ /* 0x000f2400082c0000 */
[C---:B----4-:R-:W-:Y:S01]  /*7530*/  FMUL R0, R38.reuse, R4 ;  /* 0x0000000426007220 */ /* 0x050fe20000400000 */
[C---:B------:R-:W-:Y:S01]  /*7540*/  FMUL R2, R38.reuse, R5 ;  /* 0x0000000526027220 */ /* 0x040fe20000400000 */
[C---:B-1----:R-:W-:Y:S01]  /*7550*/  FMUL R3, R38.reuse, R6 ;  /* 0x0000000626037220 */ /* 0x042fe20000400000 */
[----:B------:R-:W-:Y:S01]  /*7560*/  FMUL R7, R38, R7 ;  /* 0x0000000726077220 */ /* 0x000fe20000400000 */
[----:B------:R-:W-:Y:S01]  /*7570*/  FFMA R0, R41, R40, R0 ;  /* 0x0000002829007223 */ /* 0x000fe20000000000 */
[----:B------:R-:W-:Y:S01]  /*7580*/  LOP3.LUT R40, R49, 0xffff0000, RZ, 0xc0, !PT ;  /* 0xffff000031287812 */ /* 0x000fe200078ec0ff */
[C---:B------:R-:W-:Y:S01]  /*7590*/  FFMA R2, R41.reuse, R43, R2 ;  /* 0x0000002b29027223 */ /* 0x040fe20000000002 */
[C---:B------:R-:W-:Y:S01]  /*75a0*/  SHF.L.U32 R43, R50.reuse, 0x10, RZ ;  /* 0x00000010322b7819 */ /* 0x040fe200000006ff */
[C---:B------:R-:W-:Y:S01]  /*75b0*/  FFMA R3, R41.reuse, R42, R3 ;  /* 0x0000002a29037223 */ /* 0x040fe20000000003 */
[----:B------:R-:W-:Y:S01]  /*75c0*/  LOP3.LUT R42, R50, 0xffff0000, RZ, 0xc0, !PT ;  /* 0xffff0000322a7812 */ /* 0x000fe200078ec0ff */
[----:B------:R-:W-:Y:S01]  /*75d0*/  FMUL R4, R38, R8 ;  /* 0x0000000826047220 */ /* 0x000fe20000400000 */
[----:B------:R-:W-:Y:S01]  /*75e0*/  F2FP.BF16.F32.PACK_AB R52, R2, R0 ;  /* 0x000000000234723e */ /* 0x000fe200000010ff */
[----:B------:R-:W-:Y:S01]  /*75f0*/  FFMA R7, R41, R40, R7 ;  /* 0x0000002829077223 */ /* 0x000fe20000000007 */
[----:B------:R-:W-:Y:S01]  /*7600*/  LOP3.LUT R40, R51, 0xffff0000, RZ, 0xc0, !PT ;  /* 0xffff000033287812 */ /* 0x000fe200078ec0ff */
[C---:B------:R-:W-:Y:S01]  /*7610*/  FMUL R5, R38.reuse, R9 ;  /* 0x0000000926057220 */ /* 0x040fe20000400000 */
[C---:B------:R-:W-:Y:S01]  /*7620*/  FMUL R6, R38.reuse, R10 ;  /* 0x0000000a26067220 */ /* 0x040fe20000400000 */
[----:B------:R-:W-:Y:S01]  /*7630*/  FMUL R11, R38, R11 ;  /* 0x0000000b260b7220 */ /* 0x000fe20000400000 */
[----:B------:R-:W-:Y:S01]  /*7640*/  F2FP.BF16.F32.PACK_AB R53, R7, R3 ;  /* 0x000000030735723e */ /* 0x000fe200000010ff */
[C---:B------:R-:W-:Y:S01]  /*7650*/  FFMA R4, R41.reuse, R43, R4 ;  /* 0x0000002b29047223 */ /* 0x040fe20000000004 */
[C---:B------:R-:W-:Y:S01]  /*7660*/  SHF.L.U32 R43, R56.reuse, 0x10, RZ ;  /* 0x00000010382b7819 */ /* 0x040fe200000006ff */
[----:B------:R-:W-:Y:S01]  /*7670*/  FFMA R5, R41, R42, R5 ;  /* 0x0000002a29057223 */ /* 0x000fe20000000005 */
[----:B------:R-:W-:Y:S01]  /*7680*/  LOP3.LUT R42, R57, 0xffff0000, RZ, 0xc0, !PT ;  /* 0xffff0000392a7812 */ /* 0x000fe200078ec0ff */
[----:B------:R-:W-:Y:S01]  /*7690*/  FFMA R6, R41, R45, R6 ;  /* 0x0000002d29067223 */ /* 0x000fe20000000006 */
[----:B------:R-:W-:Y:S01]  /*76a0*/  SHF.L.U32 R45, R57, 0x10, RZ ;  /* 0x00000010392d7819 */ /* 0x000fe200000006ff */
[----:B------:R-:W-:Y:S01]  /*76b0*/  FFMA R11, R41, R40, R11 ;  /* 0x00000028290b7223 */ /* 0x000fe2000000000b */
[----:B------:R-:W-:Y:S01]  /*76c0*/  LOP3.LUT R40, R56, 0xffff0000, RZ, 0xc0, !PT ;  /* 0xffff000038287812 */ /* 0x000fe200078ec0ff */
[C---:B------:R-:W-:Y:S01]  /*76d0*/  FMUL R8, R38.reuse, R12 ;  /* 0x0000000c26087220 */ /* 0x040fe20000400000 */
[----:B------:R-:W-:Y:S01]  /*76e0*/  F2FP.BF16.F32.PACK_AB R54, R5, R4 ;  /* 0x000000040536723e */ /* 0x000fe200000010ff */
[C---:B------:R-:W-:Y:S01]  /*76f0*/  FMUL R9, R38.reuse, R13 ;  /* 0x0000000d26097220 */ /* 0x040fe20000400000 */
[----:B------:R-:W-:Y:S01]  /*7700*/  F2FP.BF16.F32.PACK_AB R55, R11, R6 ;  /* 0x000000060b37723e */ /* 0x000fe200000010ff */
[C---:B------:R-:W-:Y:S01]  /*7710*/  FMUL R10, R38.reuse, R14 ;  /* 0x0000000e260a7220 */ /* 0x040fe20000400000 */
[----:B------:R-:W-:Y:S01]  /*7720*/  FMUL R15, R38, R15 ;  /* 0x0000000f260f7220 */ /* 0x000fe20000400000 */
[----:B------:R-:W-:Y:S01]  /*7730*/  FFMA R8, R41, R43, R8 ;  /* 0x0000002b29087223 */ /* 0x000fe20000000008 */
[----:B------:R-:W-:Y:S01]  /*7740*/  SHF.L.U32 R43, R59, 0x10, RZ ;  /* 0x000000103b2b7819 */ /* 0x000fe200000006ff */
[C---:B------:R-:W-:Y:S01]  /*7750*/  FFMA R9, R41.reuse, R40, R9 ;  /* 0x0000002829097223 */ /* 0x040fe20000000009 */
[C---:B------:R-:W-:Y:S01]  /*7760*/  SHF.L.U32 R40, R58.reuse, 0x10, RZ ;  /* 0x000000103a287819 */ /* 0x040fe200000006ff */
        /* <DEDUP_REMOVED lines=8> */
[----:B------:R-:W-:Y:S01]  /*77f0*/  FMUL R14, R38, R18 ;  /* 0x00000012260e7220 */ /* 0x000fe20000400000 */
[----:B------:R-:W-:Y:S01]  /*7800*/  FFMA R12, R41, R40, R12 ;  /* 0x00000028290c7223 */ /* 0x000fe2000000000c */
[----:B------:R-:W-:Y:S01]  /*7810*/  LOP3.LUT R40, R59, 0xffff0000, RZ, 0xc0, !PT ;  /* 0xffff00003b287812 */ /* 0x000fe200078ec0ff */
[C---:B------:R-:W-:Y:S01]  /*7820*/  FFMA R13, R41.reuse, R42, R13 ;  /* 0x0000002a290d7223 */ /* 0x040fe2000000000d */
[----:B------:R-:W-:Y:S01]  /*7830*/  LOP3.LUT R42, R64, 0xffff0000, RZ, 0xc0, !PT ;  /* 0xffff0000402a7812 */ /* 0x000fe200078ec0ff */
[----:B------:R-:W-:Y:S01]  /*7840*/  FMUL R19, R38, R19 ;  /* 0x0000001326137220 */ /* 0x000fe20000400000 */
[----:B------:R-:W-:Y:S01]  /*7850*/  FFMA R14, R41, R43, R14 ;  /* 0x0000002b290e7223 */ /* 0x000fe2000000000e */
[----:B------:R-:W-:Y:S01]  /*7860*/  SHF.L.U32 R43, R64, 0x10, RZ ;  /* 0x00000010402b7819 */ /* 0x000fe200000006ff */
[----:B------:R1:W-:Y:S01]  /*7870*/  STS.128 [R87], R52 ;  /* 0x0000003457007388 */ /* 0x0003e20000000c00 */
[----:B------:R-:W-:Y:S01]  /*7880*/  F2FP.BF16.F32.PACK_AB R62, R13, R12 ;  /* 0x0000000c0d3e723e */ /* 0x000fe200000010ff */
[C---:B------:R-:W-:Y:S01]  /*7890*/  FMUL R16, R38.reuse, R20 ;  /* 0x0000001426107220 */ /* 0x040fe20000400000 */
        /* <DEDUP_REMOVED lines=8> */
[C---:B------:R-:W-:Y:S01]  /*7920*/  FFMA R17, R41.reuse, R42, R17 ;  /* 0x0000002a29117223 */ /* 0x040fe20000000011 */
[----:B------:R-:W-:Y:S01]  /*7930*/  FFMA R18, R41, R45, R18 ;  /* 0x0000002d29127223 */ /* 0x000fe20000000012 */
[----:B------:R1:W-:Y:S01]  /*7940*/  STS.128 [R86+0x10], R60 ;  /* 0x0000103c56007388 */ /* 0x0003e20000000c00 */
[----:B------:R-:W-:Y:S01]  /*7950*/  SHF.L.U32 R45, R67, 0x10, RZ ;  /* 0x00000010432d7819 */ /* 0x000fe200000006ff */
[----:B------:R-:W-:Y:S01]  /*7960*/  FFMA R23, R41, R40, R23 ;  /* 0x0000002829177223 */ /* 0x000fe20000000017 */
[----:B------:R-:W-:Y:S01]  /*7970*/  LOP3.LUT R40, R66, 0xffff0000, RZ, 0xc0, !PT ;  /* 0xffff000042287812 */ /* 0x000fe200078ec0ff */
[C---:B------:R-:W-:Y:S01]  /*7980*/  FMUL R20, R38.reuse, R24 ;  /* 0x0000001826147220 */ /* 0x040fe20000400000 */
[----:B------:R-:W-:Y:S01]  /*7990*/  LOP3.LUT R42, R67, 0xffff0000, RZ, 0xc0, !PT ;  /* 0xffff0000432a7812 */ /* 0x000fe200078ec0ff */
[C---:B------:R-:W-:Y:S01]  /*79a0*/  FMUL R21, R38.reuse, R25 ;  /* 0x0000001926157220 */ /* 0x040fe20000400000 */
[----:B------:R-:W-:Y:S01]  /*79b0*/  F2FP.BF16.F32.PACK_AB R68, R17, R16 ;  /* 0x000000101144723e */ /* 0x000fe200000010ff */
[C---:B------:R-:W-:Y:S01]  /*79c0*/  FMUL R22, R38.reuse, R26 ;  /* 0x0000001a26167220 */ /* 0x040fe20000400000 */
[----:B------:R-:W-:Y:S01]  /*79d0*/  FMUL R27, R38, R27 ;  /* 0x0000001b261b7220 */ /* 0x000fe20000400000 */
[C---:B------:R-:W-:Y:S01]  /*79e0*/  FFMA R20, R41.reuse, R43, R20 ;  /* 0x0000002b29147223 */ /* 0x040fe20000000014 */
[C---:B------:R-:W-:Y:S01]  /*79f0*/  FFMA R21, R41.reuse, R40, R21 ;  /* 0x0000002829157223 */ /* 0x040fe20000000015 */
[C---:B------:R-:W-:Y:S01]  /*7a00*/  FFMA R22, R41.reuse, R45, R22 ;  /* 0x0000002d29167223 */ /* 0x040fe20000000016 */
[----:B------:R-:W-:Y:S01]  /*7a10*/  FFMA R27, R41, R42, R27 ;  /* 0x0000002a291b7223 */ /* 0x000fe2000000001b */
[----:B------:R-:W-:Y:S01]  /*7a20*/  SHF.L.U32 R40, R72, 0x10, RZ ;  /* 0x0000001048287819 */ /* 0x000fe200000006ff */
[----:B------:R-:W-:Y:S01]  /*7a30*/  FMUL R24, R38, R28 ;  /* 0x0000001c26187220 */ /* 0x000fe20000400000 */
[----:B------:R-:W-:Y:S01]  /*7a40*/  LOP3.LUT R42, R72, 0xffff0000, RZ, 0xc0, !PT ;  /* 0xffff0000482a7812 */ /* 0x000fe200078ec0ff */
[C---:B------:R-:W-:Y:S01]  /*7a50*/  FMUL R25, R38.reuse, R29 ;  /* 0x0000001d26197220 */ /* 0x040fe20000400000 */
[----:B------:R-:W-:Y:S01]  /*7a60*/  SHF.L.U32 R43, R73, 0x10, RZ ;  /* 0x00000010492b7819 */ /* 0x000fe200000006ff */
[C---:B------:R-:W-:Y:S01]  /*7a70*/  FMUL R26, R38.reuse, R30 ;  /* 0x0000001e261a7220 */ /* 0x040fe20000400000 */
[C---:B------:R-:W-:Y:S01]  /*7a80*/  FFMA R24, R41.reuse, R40, R24 ;  /* 0x0000002829187223 */ /* 0x040fe20000000018 */
[----:B------:R-:W-:Y:S01]  /*7a90*/  FFMA R25, R41, R42, R25 ;  /* 0x0000002a29197223 */ /* 0x000fe20000000019 */
[----:B------:R-:W-:Y:S01]  /*7aa0*/  LOP3.LUT R40, R73, 0xffff0000, RZ, 0xc0, !PT ;  /* 0xffff000049287812 */ /* 0x000fe200078ec0ff */
[----:B------:R-:W-:Y:S01]  /*7ab0*/  FFMA R26, R41, R43, R26 ;  /* 0x0000002b291a7223 */ /* 0x000fe2000000001a */
[----:B------:R-:W-:Y:S01]  /*7ac0*/  FMUL R31, R38, R31 ;  /* 0x0000001f261f7220 */ /* 0x000fe20000400000 */
[----:B------:R-:W-:Y:S01]  /*7ad0*/  SHF.L.U32 R43, R74, 0x10, RZ ;  /* 0x000000104a2b7819 */ /* 0x000fe200000006ff */
[----:B------:R-:W-:Y:S01]  /*7ae0*/  FMUL R28, R38, R32 ;  /* 0x00000020261c7220 */ /* 0x000fe20000400000 */
[----:B------:R-:W-:Y:S01]  /*7af0*/  LOP3.LUT R42, R74, 0xffff0000, RZ, 0xc0, !PT ;  /* 0xffff00004a2a7812 */ /* 0x000fe200078ec0ff */
[C---:B------:R-:W-:Y:S01]  /*7b00*/  FMUL R29, R38.reuse, R33 ;  /* 0x00000021261d7220 */ /* 0x040fe20000400000 */
[----:B------:R-:W-:Y:S01]  /*7b10*/  SHF.L.U32 R45, R75, 0x10, RZ ;  /* 0x000000104b2d7819 */ /* 0x000fe200000006ff */
[C---:B------:R-:W-:Y:S01]  /*7b20*/  FMUL R30, R38.reuse, R34 ;  /* 0x00000022261e7220 */ /* 0x040fe20000400000 */
[----:B------:R-:W-:Y:S01]  /*7b30*/  FFMA R31, R41, R40, R31 ;  /* 0x00000028291f7223 */ /* 0x000fe2000000001f */
[----:B------:R-:W-:Y:S01]  /*7b40*/  FMUL R35, R38, R35 ;  /* 0x0000002326237220 */ /* 0x000fe20000400000 */
[----:B------:R-:W-:Y:S01]  /*7b50*/  F2FP.BF16.F32.PACK_AB R69, R23, R18 ;  /* 0x000000121745723e */ /* 0x000fe200000010ff */
[----:B------:R-:W-:Y:S01]  /*7b60*/  FFMA R28, R41, R43, R28 ;  /* 0x0000002b291c7223 */ /* 0x000fe2000000001c */
[----:B------:R-:W-:Y:S01]  /*7b70*/  F2FP.BF16.F32.PACK_AB R70, R21, R20 ;  /* 0x000000141546723e */ /* 0x000fe200000010ff */
[----:B------:R-:W-:Y:S01]  /*7b80*/  FFMA R29, R41, R42, R29 ;  /* 0x0000002a291d7223 */ /* 0x000fe2000000001d */
[----:B------:R-:W-:Y:S01]  /*7b90*/  F2FP.BF16.F32.PACK_AB R71, R27, R22 ;  /* 0x000000161b47723e */ /* 0x000fe200000010ff */
[C---:B------:R-:W-:Y:S01]  /*7ba0*/  FFMA R30, R41.reuse, R45, R30 ;  /* 0x0000002d291e7223 */ /* 0x040fe2000000001e */
[----:B------:R-:W-:Y:S01]  /*7bb0*/  FFMA R35, R41, R44, R35 ;  /* 0x0000002c29237223 */ /* 0x000fe20000000023 */
[----:B------:R-:W-:Y:S02]  /*7bc0*/  F2FP.BF16.F32.PACK_AB R104, R25, R24 ;  /* 0x000000181968723e */ /* 0x000fe400000010ff */
[----:B------:R1:W-:Y:S01]  /*7bd0*/  STS.128 [R47+0x20], R68 ;  /* 0x000020442f007388 */ /* 0x0003e20000000c00 */
[----:B------:R-:W-:Y:S02]  /*7be0*/  F2FP.BF16.F32.PACK_AB R105, R31, R26 ;  /* 0x0000001a1f69723e */ /* 0x000fe400000010ff */
[----:B------:R-:W-:Y:S02]  /*7bf0*/  F2FP.BF16.F32.PACK_AB R106, R29, R28 ;  /* 0x0000001c1d6a723e */ /* 0x000fe400000010ff */
[----:B------:R-:W-:Y:S05]  /*7c00*/  F2FP.BF16.F32.PACK_AB R107, R35, R30 ;  /* 0x0000001e236b723e */ /* 0x000fea00000010ff */
[----:B------:R1:W-:Y:S01]  /*7c10*/  STS.128 [R46+0x10], R104 ;  /* 0x000010682e007388 */ /* 0x0003e20000000c00 */
[----:B------:R-:W-:Y:S01]  /*7c20*/  @!PT LDS RZ, [RZ] ;  /* 0x00000000fffff984 */ /* 0x000fe20000000800 */
[----:B------:R-:W-:Y:S01]  /*7c30*/  @!PT LDS RZ, [RZ] ;  /* 0x00000000fffff984 */ /* 0x000fe20000000800 */
[----:B------:R-:W-:Y:S01]  /*7c40*/  @!PT LDS RZ, [RZ] ;  /* 0x00000000fffff984 */ /* 0x000fe20000000800 */
[----:B------:R-:W-:Y:S01]  /*7c50*/  @!PT LDS RZ, [RZ] ;  /* 0x00000000fffff984 */ /* 0x000fe20000000800 */
[----:B------:R3:W-:Y:S07]  /*7c60*/  MEMBAR.ALL.CTA ;  /* 0x0000000000007992 */ /* 0x0007ee0000008000 */
[----:B---3--:R-:W3:Y:S02]  /*7c70*/  FENCE.VIEW.ASYNC.S ;  /* 0x00000000000073c6 */ /* 0x008ee40000000000 */
[----:B---3--:R-:W-:Y:S06]  /*7c80*/  BAR.SYNC.DEFER_BLOCKING 0x1, 0x80 ;  /* 0x0042000000007b1d */ /* 0x008fec0000010000 */
[----:B------:R-:W-:Y:S05]  /*7c90*/  @P0 BRA `(.L_x_130) ;  /* 0x0000000000240947 */ /* 0x000fea0003800000 */
[----:B------:R-:W3:Y:S01]  /*7ca0*/  LDCU.64 UR6, c[0x0][0x348] ;  /* 0x00006900ff0677ac */ /* 0x000ee20008000a00 */
[----:B------:R-:W-:Y:S01]  /*7cb0*/  R2UR UR5, R109 ;  /* 0x000000006d0572ca */ /* 0x000fe200000e0000 */
[----:B------:R-:W-:Y:S11]  /*7cc0*/  UMOV UR51, UR36 ;  /* 0x0000002400337c82 */ /* 0x000ff60008000000 */
[----:B------:R-:W-:Y:S01]  /*7cd0*/  @!UPT UIADD3 URZ, UPT, UPT, URZ, URZ, URZ ;  /* 0x000000fffffff290 */ /* 0x000fe2000fffe0ff */
[----:B------:R-:W-:Y:S02]  /*7ce0*/  UIADD3 UR48, UPT, UPT, UR47, 0x400, UR5 ;  /* 0x000004002f307890 */ /* 0x000fe4000fffe005 */
[----:B---3--:R-:W-:Y:S04]  /*7cf0*/  UIADD3 UR4, UP0, UPT, UR6, 0x680, URZ ;  /* 0x0000068006047890 */ /* 0x008fe8000ff1e0ff */
[----:B------:R-:W-:Y:S09]  /*7d00*/  UIADD3.X UR5, UPT, UPT, URZ, UR7, URZ, UP0, !UPT ;  /* 0x00000007ff057290 */ /* 0x000ff200087fe4ff */
[----:B------:R3:W-:Y:S02]  /*7d10*/  UTMASTG.3D [UR48], [UR4] ;  /* 0x00000030040073b5 */ /* 0x0007e40008010000 */
[----:B---3--:R0:W-:Y:S02]  /*7d20*/  UTMACMDFLUSH ;  /* 0x00000000000079b7 */ /* 0x0081e40000000000 */
.L_x_130:
[----:B------:R-:W-:Y:S05]  /*7d30*/  BSYNC.RECONVERGENT B0 ;  /* 0x0000000000007941 */ /* 0x000fea0003800200 */
.L_x_129:
[----:B------:R-:W-:Y:S01]  /*7d40*/  UIADD3 UR44, UPT, UPT, UR46, 0x1, URZ ;  /* 0x000000012e2c7890 */ /* 0x000fe2000fffe0ff */
[----:B------:R-:W-:Y:S03]  /*7d50*/  BSSY.RECONVERGENT B0, `(.L_x_131) ;  /* 0x0000005000007945 */ /* 0x000fe60003800200 */
[----:B------:R-:W-:Y:S04]  /*7d60*/  UISETP.NE.AND UP0, UPT, UR44, 0x3, UPT ;  /* 0x000000032c00788c */ /* 0x000fe8000bf05270 */
[----:B------:R-:W-:Y:S01]  /*7d70*/  USEL UR45, UR44, URZ, UP0 ;  /* 0x000000ff2c2d7287 */ /* 0x000fe20008000000 */
[----:B------:R-:W-:Y:S11]  /*7d80*/  @P0 BRA `(.L_x_132) ;  /* 0x0000000000040947 */ /* 0x000ff60003800000 */
[----:B------:R-:W-:Y:S04]  /*7d90*/  DEPBAR.LE SB0, 0x1 ;  /* 0x000080400000791a */ /* 0x000fe80000000000 */
.L_x_132:
[----:B------:R-:W-:Y:S05]  /*7da0*/  BSYNC.RECONVERGENT B0 ;  /* 0x0000000000007941 */ /* 0x000fea0003800200 */
.L_x_131:
[----:B------:R-:W-:Y:S01]  /*7db0*/  BAR.SYNC.DEFER_BLOCKING 0x1, 0x80 ;  /* 0x0042000000007b1d */ /* 0x000fe20000010000 */
[----:B------:R-:W-:Y:S01]  /*7dc0*/  ISETP.NE.AND P1, PT, R103, RZ, PT ;  /* 0x000000ff6700720c */ /* 0x000fe20003f25270 */
[----:B------:R-:W-:Y:S01]  /*7dd0*/  UISETP.NE.AND UP0, UPT, UR53, URZ, UPT ;  /* 0x000000ff3500728c */ /* 0x000fe2000bf05270 */
[----:B------:R-:W-:Y:S11]  /*7de0*/  LEA R3, R111, UR47, 0x3 ;  /* 0x0000002f6f037c11 */ /* 0x000ff6000f8e18ff */
[----:B------:R-:W-:Y:S01]  /*7df0*/  @P1 SHF.L.U32 R4, R110, 0x1f, RZ ;  /* 0x0000001f6e041819 */ /* 0x000fe200000006ff */
[----:B------:R-:W-:Y:S06]  /*7e00*/  BRA.U !UP0, `(.L_x_133) ;  /* 0x0000000108247547 */ /* 0x000fec000b800000 */
[----:B------:R-:W3:Y:S01]  /*7e10*/  S2R R0, SR_CgaCtaId ;  /* 0x0000000000007919 */ /* 0x000ee20000008800 */
[----:B------:R-:W-:Y:S01]  /*7e20*/  IMAD.U32 R2, RZ, RZ, UR52 ;  /* 0x00000034ff027e24 */ /* 0x000fe2000f8e00ff */
[----:B------:R-:W-:Y:S04]  /*7e30*/  UIADD3 UR4, UPT, UPT, UR52, 0x1, URZ ;  /* 0x0000000134047890 */ /* 0x000fe8000fffe0ff */
[----:B------:R-:W-:Y:S01]  /*7e40*/  @P1 LEA R2, R2, UR47, 0x3 ;  /* 0x0000002f02021c11 */ /* 0x000fe2000f8e18ff */
[----:B------:R-:W-:Y:S04]  /*7e50*/  UISETP.NE.AND UP0, UPT, UR4, 0x3, UPT ;  /* 0x000000030400788c */ /* 0x000fe8000bf05270 */
[----:B------:R-:W-:Y:S01]  /*7e60*/  @P1 VIADD R5, R2, 0x158 ;  /* 0x0000015802051836 */ /* 0x000fe20000000000 */
[----:B------:R-:W-:Y:S04]  /*7e70*/  USEL UR52, UR4, URZ, UP0 ;  /* 0x000000ff04347287 */ /* 0x000fe80008000000 */
[----:B---3--:R-:W-:Y:S04]  /*7e80*/  @P1 PRMT R0, R0, 0x654, R5 ;  /* 0x0000065400001816 */ /* 0x008fe80000000005 */
[----:B------:R3:W-:Y:S04]  /*7e90*/  @P1 SYNCS.ARRIVE.TRANS64.RED.A1T0 RZ, [R0+URZ], RZ ;  /* 0x000000ff00ff19a7 */ /* 0x0007e800081004ff */
.L_x_133:
[----:B------:R-:W4:Y:S01]  /*7ea0*/  @P1 SYNCS.PHASECHK.TRANS64.TRYWAIT P0, [R3+URZ+0x140], R4 ;  /* 0x00014004030015a7 */ /* 0x000f2200080011ff */
[----:B------:R-:W-:Y:S01]  /*7eb0*/  BSSY B1, `(.L_x_134) ;  /* 0x0000015000017945 */ /* 0x000fe20003800000 */
[----:B----4-:R-:W-:Y:S03]  /*7ec0*/  @P1 SEL R108, RZ, 0x1, !P0 ;  /* 0x00000001ff6c1807 */ /* 0x010fe60004000000 */
[----:B------:R-:W-:Y:S05]  /*7ed0*/  @!P1 BRA `(.L_x_135) ;  /* 0x0000000000489947 */ /* 0x000fea0003800000 */
[----:B------:R-:W-:Y:S01]  /*7ee0*/  ISETP.NE.AND P1, PT, R112, RZ, PT ;  /* 0x000000ff7000720c */ /* 0x000fe20003f25270 */
[----:B------:R-:W-:Y:S01]  /*7ef0*/  BSSY B0, `(.L_x_136) ;  /* 0x000000a000007945 */ /* 0x000fe20003800000 */
[----:B------:R-:W-:Y:S11]  /*7f00*/  ISETP.NE.AND P0, PT, R108, RZ, PT ;  /* 0x000000ff6c00720c */ /* 0x000ff60003f05270 */
[----:B------:R-:W-:Y:S04]  /*7f10*/  @P1 IMAD R111, R111, 0x2000, R100 ;  /* 0x000020006f6f1824 */ /* 0x000fe800078e0264 */
[----:B------:R-:W-:Y:S01]  /*7f20*/  @P1 IMAD.IADD R4, R85, 0x1, R111 ;  /* 0x0000000155041824 */ /* 0x000fe200078e026f */
[----:B------:R-:W-:Y:S03]  /*7f30*/  @P1 IADD3 R2, PT, PT, R84, R111, RZ ;  /* 0x0000006f54021210 */ /* 0x000fe60007ffe0ff */
[----:B---3--:R-:W-:Y:S01]  /*7f40*/  @P1 IMAD.IADD R0, R99, 0x1, R4 ;  /* 0x0000000163001824 */ /* 0x008fe200078e0204 */
[----:B------:R-:W-:Y:S06]  /*7f50*/  @P0 BRA `(.L_x_137) ;  /* 0x00000000000c0947 */ /* 0x000fec0003800000 */
[----:B------:R-:W-:Y:S04]  /*7f60*/  SHF.L.U32 R110, R110, 0x1f, RZ ;  /* 0x0000001f6e6e7819 */ /* 0x000fe800000006ff */
[----:B------:R-:W3:Y:S02]  /*7f70*/  SYNCS.PHASECHK.TRANS64.TRYWAIT P0, [R3+URZ+0x140], R110 ;  /* 0x0001406e030075a7 */ /* 0x000ee400080011ff */
[----:B---3--:R-:W-:Y:S05]  /*7f80*/  @!P0 BRA `(.L_x_138) ;  /* 0x0000002000148947 */ /* 0x008fea0003800000 */
.L_x_137:
[----:B------:R-:W-:Y:S05]  /*7f90*/  BSYNC B0 ;  /* 0x0000000000007941 */ /* 0x000fea0003800000 */
.L_x_136:
[----:B------:R-:W-:Y:S11]  /*7fa0*/  ISETP.NE.AND P0, PT, R112, RZ, PT ;  /* 0x000000ff7000720c */ /* 0x000ff60003f05270 */
[----:B------:R-:W-:Y:S02]  /*7fb0*/  @!UPT UIADD3 URZ, UPT, UPT, URZ, URZ, URZ ;  /* 0x000000fffffff290 */ /* 0x000fe4000fffe0ff */
[----:B------:R4:W1:Y:S04]  /*7fc0*/  @P0 LDS.128 R48, [R111] ;  /* 0x000000006f300984 */ /* 0x0008680000000c00 */
[----:B------:R4:W1:Y:S04]  /*7fd0*/  @P0 LDS.128 R64, [R2+0x20] ;  /* 0x0000200002400984 */ /* 0x0008680000000c00 */
[----:B------:R4:W1:Y:S04]  /*7fe0*/  @P0 LDS.128 R56, [R4+0x10] ;  /* 0x0000100004380984 */ /* 0x0008680000000c00 */
[----:B------:R4:W1:Y:S02]  /*7ff0*/  @P0 LDS.128 R72, [R0+0x10] ;  /* 0x0000100000480984 */ /* 0x0008640000000c00 */
.L_x_135:
[----:B------:R-:W-:Y:S05]  /*8000*/  BSYNC B1 ;  /* 0x0000000000017941 */ /* 0x000fea0003800000 */
.L_x_134:
[----:B---34-:R-:W-:Y:S05]  /*8010*/  VIADD R0, R39, 0x20 ;  /* 0x0000002027007836 */ /* 0x018fea0000000000 */
[----:B------:R-:W-:Y:S04]  /*8020*/  SHF.R.U32.HI R0, RZ, 0x15, R0 ;  /* 0x00000015ff007819 */ /* 0x000fe80000011600 */
[----:B------:R-:W-:Y:S11]  /*8030*/  LOP3.LUT P0, RZ, R0, 0x3, R89, 0x48, !PT ;  /* 0x0000000300ff7812 */ /* 0x000ff60007804859 */
[----:B------:R-:W-:Y:S02]  /*8040*/  @!UPT UIADD3 URZ, UPT, UPT, URZ, URZ, URZ ;  /* 0x000000fffffff290 */ /* 0x000fe4000fffe0ff */
[----:B------:R-:W-:Y:S05]  /*8050*/  @!P0 BRA `(.L_x_139) ;  /* 0x0000000000408947 */ /* 0x000fea0003800000 */
[----:B------:R-:W3:Y:S01]  /*8060*/  LDCU.64 UR8, c[0x4][0x70] ;  /* 0x01000e00ff0877ac */ /* 0x000ee20008000a00 */
[----:B------:R-:W-:Y:S01]  /*8070*/  MOV R3, 0x0 ;  /* 0x0000000000037802 */ /* 0x000fe20000000f00 */
[----:B------:R-:W-:Y:S02]  /*8080*/  HFMA2 R12, -RZ, RZ, 0, 5.9604644775390625e-08 ;  /* 0x00000001ff0c7431 */ /* 0x000fe400000001ff */
[----:B------:R-:W-:Y:S02]  /*8090*/  IMAD.MOV.U32 R8, RZ, RZ, 0x192 ;  /* 0x00000192ff087424 */ /* 0x000fe400078e00ff */
[----:B------:R-:W-:Y:S01]  /*80a0*/  IMAD.MOV.U32 R13, RZ, RZ, RZ ;  /* 0x000000ffff0d7224 */ /* 0x000fe200078e00ff */
[----:B------:R-:W4:Y:S01]  /*80b0*/  LDCU.64 UR6, c[0x4][0x78] ;  /* 0x01000f00ff0677ac */ /* 0x000f220008000a00 */
[----:B------:R-:W1:Y:S01]  /*80c0*/  LDC.64 R2, c[0x4][R3] ;  /* 0x0100000003027b82 */ /* 0x000e620000000a00 */
[----:B------:R-:W5:Y:S01]  /*80d0*/  LDCU.64 UR4, c[0x4][0x10] ;  /* 0x01000200ff0477ac */ /* 0x000f620008000a00 */
[----:B---3--:R-:W-:Y:S01]  /*80e0*/  MOV R5, UR9 ;  /* 0x0000000900057c02 */ /* 0x008fe20008000f00 */
[----:B------:R-:W-:Y:S01]  /*80f0*/  IMAD.U32 R4, RZ, RZ, UR8 ;  /* 0x00000008ff047e24 */ /* 0x000fe2000f8e00ff */
[----:B----4-:R-:W-:Y:S01]  /*8100*/  MOV R7, UR7 ;  /* 0x0000000700077c02 */ /* 0x010fe20008000f00 */
[----:B------:R-:W-:Y:S01]  /*8110*/  IMAD.U32 R6, RZ, RZ, UR6 ;  /* 0x00000006ff067e24 */ /* 0x000fe2000f8e00ff */
[----:B-----5:R-:W-:Y:S01]  /*8120*/  MOV R11, UR5 ;  /* 0x00000005000b7c02 */ /* 0x020fe20008000f00 */
[----:B------:R-:W-:Y:S02]  /*8130*/  IMAD.U32 R10, RZ, RZ, UR4 ;  /* 0x00000004ff0a7e24 */ /* 0x000fe4000f8e00ff */
[----:B------:R-:W-:Y:S07]  /*8140*/  LEPC R20, `(.L_x_139) ;  /* 0x000000001014794e */ /* 0x000fee0000000000 */
[----:B-12---:R-:W-:Y:S05]  /*8150*/  CALL.ABS.NOINC R2 ;  /* 0x0000000002007343 */ /* 0x006fea0003c00000 */
.L_x_139:
[----:B------:R-:W-:Y:S01]  /*8160*/  ISETP.NE.AND P0, PT, R101, RZ, PT ;  /* 0x000000ff6500720c */ /* 0x000fe20003f05270 */
[----:B------:R-:W-:Y:S05]  /*8170*/  WARPSYNC.ALL ;  /* 0x0000000000007948 */ /* 0x000fea0003800000 */
[----:B------:R-:W-:Y:S01]  /*8180*/  R2UR UR4, R39 ;  /* 0x00000000270472ca */ /* 0x000fe200000e0000 */
[----:B------:R-:W-:Y:S01]  /*8190*/  BSSY.RECONVERGENT B0, `(.L_x_140) ;  /* 0x0000090000007945 */ /* 0x000fe20003800200 */
[C---:B-1----:R-:W-:Y:S02]  /*81a0*/  SHF.L.U32 R40, R48.reuse, 0x10, RZ ;  /* 0x0000001030287819 */ /* 0x042fe400000006ff */
[----:B------:R-:W-:Y:S02]  /*81b0*/  LOP3.LUT R42, R48, 0xffff0000, RZ, 0xc0, !PT ;  /* 0xffff0000302a7812 */ /* 0x000fe400078ec0ff */
[C---:B------:R-:W-:Y:S02]  /*81c0*/  SHF.L.U32 R43, R49.reuse, 0x10, RZ ;  /* 0x00000010312b7819 */ /* 0x040fe400000006ff */
[----:B------:R-:W-:Y:S02]  /*81d0*/  LOP3.LUT R44, R49, 0xffff0000, RZ, 0xc0, !PT ;  /* 0xffff0000312c7812 */ /* 0x000fe400078ec0ff */
[C---:B------:R-:W-:Y:S02]  /*81e0*/  SHF.L.U32 R45, R50.reuse, 0x10, RZ ;  /* 0x00000010322d7819 */ /* 0x040fe400000006ff */
[----:B--2---:R-:W-:Y:S01]  /*81f0*/  LOP3.LUT R46, R50, 0xffff0000, RZ, 0xc0, !PT ;  /* 0xffff0000322e7812 */ /* 0x004fe200078ec0ff */
[----:B------:R-:W1:Y:S01]  /*8200*/  LDTM.x32 R4, tmem[UR4+0x20] ;  /* 0x00002004000479ee */ /* 0x000e6200082c0000 */
[C---:B------:R-:W-:Y:S01]  /*8210*/  SHF.L.U32 R47, R51.reuse, 0x10, RZ ;  /* 0x00000010332f7819 */ /* 0x040fe200000006ff */
[----:B------:R-:W-:Y:S01]  /*8220*/  USHF.L.U32 UR4, UR45, 0xd, URZ ;  /* 0x0000000d2d047899 */ /* 0x000fe200080006ff */
[----:B------:R-:W-:Y:S01]  /*8230*/  LOP3.LUT R48, R51, 0xffff0000, RZ, 0xc0, !PT ;  /* 0xffff000033307812 */ /* 0x000fe200078ec0ff */
[----:B------:R-:W-:Y:S01]  /*8240*/  NOP ;  /* 0x0000000000007918 */ /* 0x000fe20000000000 */
[C---:B------:R-:W-:Y:S02]  /*8250*/  SHF.L.U32 R49, R56.reuse, 0x10, RZ ;  /* 0x0000001038317819 */ /* 0x040fe400000006ff */
[----:B------:R-:W-:Y:S02]  /*8260*/  LOP3.LUT R51, R56, 0xffff0000, RZ, 0xc0, !PT ;  /* 0xffff000038337812 */ /* 0x000fe400078ec0ff */
[C---:B------:R-:W-:Y:S02]  /*8270*/  SHF.L.U32 R50, R57.reuse, 0x10, RZ ;  /* 0x0000001039327819 */ /* 0x040fe400000006ff */
[----:B------:R-:W-:Y:S02]  /*8280*/  LOP3.LUT R52, R57, 0xffff0000, RZ, 0xc0, !PT ;  /* 0xffff000039347812 */ /* 0x000fe400078ec0ff */
[----:B------:R-:W-:Y:S02]  /*8290*/  IADD3 R117, PT, PT, R100, UR4, RZ ;  /* 0x0000000464757c10 */ /* 0x000fe4000fffe0ff */
[C---:B------:R-:W-:Y:S02]  /*82a0*/  SHF.L.U32 R53, R58.reuse, 0x10, RZ ;  /* 0x000000103a357819 */ /* 0x040fe400000006ff */
[----:B------:R-:W-:Y:S02]  /*82b0*/  LOP3.LUT R54, R58, 0xffff0000, RZ, 0xc0, !PT ;  /* 0xffff00003a367812 */ /* 0x000fe400078ec0ff */
[C---:B------:R-:W-:Y:S02]  /*82c0*/  SHF.L.U32 R55, R59.reuse, 0x10, RZ ;  /* 0x000000103b377819 */ /* 0x040fe400000006ff */
[----:B------:R-:W-:Y:S02]  /*82d0*/  IADD3 R92, PT, PT, R92, 0x1c0, RZ ;  /* 0x000001c05c5c7810 */ /* 0x000fe40007ffe0ff */
[----:B------:R-:W-:Y:S01]  /*82e0*/  LOP3.LUT R56, R59, 0xffff0000, RZ, 0xc0, !PT ;  /* 0xffff00003b387812 */ /* 0x000fe200078ec0ff */
[C---:B-1----:R-:W-:Y:S01]  /*82f0*/  FMUL R4, R38.reuse, R4 ;  /* 0x0000000426047220 */ /* 0x042fe20000400000 */
[----:B------:R-:W-:Y:S01]  /*8300*/  IADD3 R116, PT, PT, R85, R117, RZ ;  /* 0x0000007555747210 */ /* 0x000fe20007ffe0ff */
[----:B------:R-:W-:Y:S01]  /*8310*/  FMUL R5, R38, R5 ;  /* 0x0000000526057220 */ /* 0x000fe20000400000 */
[----:B------:R-:W-:Y:S01]  /*8320*/  SHF.L.U32 R57, R64, 0x10, RZ ;  /* 0x0000001040397819 */ /* 0x000fe200000006ff */
[----:B------:R-:W-:Y:S01]  /*8330*/  FMUL R6, R38, R6 ;  /* 0x0000000626067220 */ /* 0x000fe20000400000 */
[----:B------:R-:W-:Y:S01]  /*8340*/  IADD3 R117, PT, PT, R84, R117, RZ ;  /* 0x0000007554757210 */ /* 0x000fe20007ffe0ff */
[----:B------:R-:W-:Y:S01]  /*8350*/  FMUL R7, R38, R7 ;  /* 0x0000000726077220 */ /* 0x000fe20000400000 */
[----:B------:R-:W-:Y:S01]  /*8360*/  LOP3.LUT R58, R64, 0xffff0000, RZ, 0xc0, !PT ;  /* 0xffff0000403a7812 */ /* 0x000fe200078ec0ff */
[----:B------:R-:W-:Y:S01]  /*8370*/  FFMA R4, R41, R40, R4 ;  /* 0x0000002829047223 */ /* 0x000fe20000000004 */
[----:B------:R-:W-:Y:S01]  /*8380*/  SHF.L.U32 R59, R65, 0x10, RZ ;  /* 0x00000010413b7819 */ /* 0x000fe200000006ff */
[----:B------:R-:W-:Y:S01]  /*8390*/  FMUL R8, R38, R8 ;  /* 0x0000000826087220 */ /* 0x000fe20000400000 */
[----:B------:R-:W-:Y:S01]  /*83a0*/  LOP3.LUT R92, R92, 0xfefffff8, RZ, 0xc0, !PT ;  /* 0xfefffff85c5c7812 */ /* 0x000fe200078ec0ff */
[----:B------:R-:W-:Y:S01]  /*83b0*/  FFMA R5, R41, R42, R5 ;  /* 0x0000002a29057223 */ /* 0x000fe20000000005 */
[----:B------:R-:W-:Y:S01]  /*83c0*/  LOP3.LUT R60, R65, 0xffff0000, RZ, 0xc0, !PT ;  /* 0xffff0000413c7812 */ /* 0x000fe200078ec0ff */
[----:B------:R-:W-:Y:S01]  /*83d0*/  FMUL R9, R38, R9 ;  /* 0x0000000926097220 */ /* 0x000fe20000400000 */
[----:B------:R-:W-:Y:S01]  /*83e0*/  SHF.L.U32 R61, R66, 0x10, RZ ;  /* 0x00000010423d7819 */ /* 0x000fe200000006ff */
[----:B------:R1:W-:Y:S01]  /*83f0*/  SYNCS.ARRIVE.TRANS64.RED.A1T0 RZ, [R92+URZ], RZ ;  /* 0x000000ff5cff79a7 */ /* 0x0003e200081004ff */
[----:B------:R-:W-:Y:S01]  /*8400*/  F2FP.BF16.F32.PACK_AB R84, R5, R4 ;  /* 0x000000040554723e */ /* 0x000fe200000010ff */
[----:B------:R-:W-:Y:S01]  /*8410*/  FFMA R6, R41, R43, R6 ;  /* 0x0000002b29067223 */ /* 0x000fe20000000006 */
[----:B------:R-:W-:Y:S01]  /*8420*/  IADD3 R118, PT, PT, R99, R116, RZ ;  /* 0x0000007463767210 */ /* 0x000fe20007ffe0ff */
[C---:B------:R-:W-:Y:S01]  /*8430*/  FFMA R7, R41.reuse, R44, R7 ;  /* 0x0000002c29077223 */ /* 0x040fe20000000007 */
[C---:B------:R-:W-:Y:S01]  /*8440*/  FFMA R8, R41.reuse, R45, R8 ;  /* 0x0000002d29087223 */ /* 0x040fe20000000008 */
[----:B------:R-:W-:Y:S01]  /*8450*/  FFMA R9, R41, R46, R9 ;  /* 0x0000002e29097223 */ /* 0x000fe20000000009 */
[----:B------:R-:W-:Y:S01]  /*8460*/  FMUL R10, R38, R10 ;  /* 0x0000000a260a7220 */ /* 0x000fe20000400000 */
[----:B------:R-:W-:Y:S01]  /*8470*/  LOP3.LUT R62, R66, 0xffff0000, RZ, 0xc0, !PT ;  /* 0xffff0000423e7812 */ /* 0x000fe200078ec0ff */
[C---:B------:R-:W-:Y:S01]  /*8480*/  FMUL R11, R38.reuse, R11 ;  /* 0x0000000b260b7220 */ /* 0x040fe20000400000 */
[----:B------:R-:W-:Y:S01]  /*8490*/  F2FP.BF16.F32.PACK_AB R85, R7, R6 ;  /* 0x000000060755723e */ /* 0x000fe200000010ff */
[----:B------:R-:W-:Y:S01]  /*84a0*/  FFMA R10, R41, R47, R10 ;  /* 0x0000002f290a7223 */ /* 0x000fe2000000000a */
[----:B------:R-:W-:Y:S01]  /*84b0*/  F2FP.BF16.F32.PACK_AB R86, R9, R8 ;  /* 0x000000080956723e */ /* 0x000fe200000010ff */
[----:B------:R-:W-:Y:S01]  /*84c0*/  FFMA R11, R41, R48, R11 ;  /* 0x00000030290b7223 */ /* 0x000fe2000000000b */
[C---:B------:R-:W-:Y:S01]  /*84d0*/  FMUL R0, R38.reuse, R12 ;  /* 0x0000000c26007220 */ /* 0x040fe20000400000 */
[C---:B------:R-:W-:Y:S01]  /*84e0*/  FMUL R2, R38.reuse, R13 ;  /* 0x0000000d26027220 */ /* 0x040fe20000400000 */
[C---:B------:R-:W-:Y:S01]  /*84f0*/  FMUL R3, R38.reuse, R14 ;  /* 0x0000000e26037220 */ /* 0x040fe20000400000 */
[----:B------:R-:W-:Y:S01]  /*8500*/  SHF.L.U32 R63, R67, 0x10, RZ ;  /* 0x00000010433f7819 */ /* 0x000fe200000006ff */
[----:B------:R-:W-:Y:S01]  /*8510*/  FFMA R0, R41, R49, R0 ;  /* 0x0000003129007223 */ /* 0x000fe20000000000 */
[----:B------:R-:W-:Y:S01]  /*8520*/  F2FP.BF16.F32.PACK_AB R87, R11, R10 ;  /* 0x0000000a0b57723e */ /* 0x000fe200000010ff */
[----:B------:R-:W-:Y:S01]  /*8530*/  FFMA R2, R41, R51, R2 ;  /* 0x0000003329027223 */ /* 0x000fe20000000002 */
[C---:B------:R-:W-:Y:S01]  /*8540*/  FMUL R15, R38.reuse, R15 ;  /* 0x0000000f260f7220 */ /* 0x040fe20000400000 */
[C---:B------:R-:W-:Y:S01]  /*8550*/  FMUL R12, R38.reuse, R16 ;  /* 0x00000010260c7220 */ /* 0x040fe20000400000 */
[----:B------:R-:W-:Y:S01]  /*8560*/  FMUL R13, R38, R17 ;  /* 0x00000011260d7220 */ /* 0x000fe20000400000 */
[----:B------:R1:W-:Y:S01]  /*8570*/  STS.128 [R100+UR4], R84 ;  /* 0x0000005464007988 */ /* 0x0003e20008000c04 */
[----:B------:R-:W-:Y:S01]  /*8580*/  LOP3.LUT R64, R67, 0xffff0000, RZ, 0xc0, !PT ;  /* 0xffff000043407812 */ /* 0x000fe200078ec0ff */
[C---:B------:R-:W-:Y:S01]  /*8590*/  FFMA R3, R41.reuse, R50, R3 ;  /* 0x0000003229037223 */ /* 0x040fe20000000003 */
[----:B------:R-:W-:Y:S01]  /*85a0*/  SHF.L.U32 R65, R72, 0x10, RZ ;  /* 0x0000001048417819 */ /* 0x000fe200000006ff */
[C---:B------:R-:W-:Y:S01]  /*85b0*/  FFMA R15, R41.reuse, R52, R15 ;  /* 0x00000034290f7223 */ /* 0x040fe2000000000f */
[----:B------:R-:W-:Y:S01]  /*85c0*/  F2FP.BF16.F32.PACK_AB R104, R2, R0 ;  /* 0x000000000268723e */ /* 0x000fe200000010ff */
[C---:B------:R-:W-:Y:S01]  /*85d0*/  FFMA R12, R41.reuse, R53, R12 ;  /* 0x00000035290c7223 */ /* 0x040fe2000000000c */
[C---:B------:R-:W-:Y:S01]  /*85e0*/  FFMA R13, R41.reuse, R54, R13 ;  /* 0x00000036290d7223 */ /* 0x040fe2000000000d */
[C---:B------:R-:W-:Y:S01]  /*85f0*/  FMUL R14, R38.reuse, R18 ;  /* 0x00000012260e7220 */ /* 0x040fe20000400000 */
[C---:B------:R-:W-:Y:S01]  /*8600*/  FMUL R19, R38.reuse, R19 ;  /* 0x0000001326137220 */ /* 0x040fe20000400000 */
[C---:B------:R-:W-:Y:S01]  /*8610*/  FMUL R16, R38.reuse, R20 ;  /* 0x0000001426107220 */ /* 0x040fe20000400000 */
[C---:B------:R-:W-:Y:S01]  /*8620*/  FMUL R17, R38.reuse, R21 ;  /* 0x0000001526117220 */ /* 0x040fe20000400000 */
[C---:B------:R-:W-:Y:S01]  /*8630*/  FFMA R14, R41.reuse, R55, R14 ;  /* 0x00000037290e7223 */ /* 0x040fe2000000000e */
        /* <DEDUP_REMOVED lines=9> */
[----:B------:R-:W-:Y:S01]  /*86d0*/  FFMA R23, R41, R60, R23 ;  /* 0x0000003c29177223 */ /* 0x000fe20000000017 */
[C---:B------:R-:W-:Y:S01]  /*86e0*/  FMUL R27, R38.reuse, R27 ;  /* 0x0000001b261b7220 */ /* 0x040fe20000400000 */
[----:B------:R-:W-:Y:S01]  /*86f0*/  F2FP.BF16.F32.PACK_AB R105, R15, R3 ;  /* 0x000000030f69723e */ /* 0x000fe200000010ff */
[----:B------:R-:W-:Y:S01]  /*8700*/  FFMA R20, R41, R61, R20 ;  /* 0x0000003d29147223 */ /* 0x000fe20000000014 */
[----:B------:R-:W-:Y:S01]  /*8710*/  F2FP.BF16.F32.PACK_AB R106, R13, R12 ;  /* 0x0000000c0d6a723e */ /* 0x000fe200000010ff */
[----:B------:R-:W-:Y:S01]  /*8720*/  FMUL R24, R38, R28 ;  /* 0x0000001c26187220 */ /* 0x000fe20000400000 */
[----:B------:R-:W-:Y:S01]  /*8730*/  F2FP.BF16.F32.PACK_AB R107, R19, R14 ;  /* 0x0000000e136b723e */ /* 0x000fe200000010ff */
[----:B------:R-:W-:Y:S01]  /*8740*/  FFMA R21, R41, R62, R21 ;  /* 0x0000003e29157223 */ /* 0x000fe20000000015 */
[----:B------:R-:W-:Y:S01]  /*8750*/  LOP3.LUT R66, R72, 0xffff0000, RZ, 0xc0, !PT ;  /* 0xffff000048427812 */ /* 0x000fe200078ec0ff */
[C---:B------:R-:W-:Y:S01]  /*8760*/  FMUL R25, R38.reuse, R29 ;  /* 0x0000001d26197220 */ /* 0x040fe20000400000 */
[----:B------:R-:W-:Y:S01]  /*8770*/  SHF.L.U32 R67, R73, 0x10, RZ ;  /* 0x0000001049437819 */ /* 0x000fe200000006ff */
[----:B------:R1:W-:Y:S01]  /*8780*/  STS.128 [R116+0x10], R104 ;  /* 0x0000106874007388 */ /* 0x0003e20000000c00 */
[----:B------:R-:W-:Y:S01]  /*8790*/  FFMA R22, R41, R63, R22 ;  /* 0x0000003f29167223 */ /* 0x000fe20000000016 */
[----:B------:R-:W-:Y:S01]  /*87a0*/  LOP3.LUT R68, R73, 0xffff0000, RZ, 0xc0, !PT ;  /* 0xffff000049447812 */ /* 0x000fe200078ec0ff */
[----:B------:R-:W-:Y:S01]  /*87b0*/  FMUL R26, R38, R30 ;  /* 0x0000001e261a7220 */ /* 0x000fe20000400000 */
[C---:B------:R-:W-:Y:S01]  /*87c0*/  FFMA R27, R41.reuse, R64, R27 ;  /* 0x00000040291b7223 */ /* 0x040fe2000000001b */
[----:B------:R-:W-:Y:S01]  /*87d0*/  SHF.L.U32 R69, R74, 0x10, RZ ;  /* 0x000000104a457819 */ /* 0x000fe200000006ff */
[----:B------:R-:W-:Y:S01]  /*87e0*/  FMUL R31, R38, R31 ;  /* 0x0000001f261f7220 */ /* 0x000fe20000400000 */
[C---:B------:R-:W-:Y:S01]  /*87f0*/  FFMA R24, R41.reuse, R65, R24 ;  /* 0x0000004129187223 */ /* 0x040fe20000000018 */
[----:B------:R-:W-:Y:S01]  /*8800*/  LOP3.LUT R70, R74, 0xffff0000, RZ, 0xc0, !PT ;  /* 0xffff00004a467812 */ /* 0x000fe200078ec0ff */
[C---:B------:R-:W-:Y:S01]  /*8810*/  FMUL R28, R38.reuse, R32 ;  /* 0x00000020261c7220 */ /* 0x040fe20000400000 */
[----:B------:R-:W-:Y:S01]  /*8820*/  FFMA R25, R41, R66, R25 ;  /* 0x0000004229197223 */ /* 0x000fe20000000019 */
[----:B------:R-:W-:Y:S01]  /*8830*/  SHF.L.U32 R71, R75, 0x10, RZ ;  /* 0x000000104b477819 */ /* 0x000fe200000006ff */
[C---:B------:R-:W-:Y:S01]  /*8840*/  FMUL R29, R38.reuse, R33 ;  /* 0x00000021261d7220 */ /* 0x040fe20000400000 */
[----:B------:R-:W-:Y:S01]  /*8850*/  FFMA R26, R41, R67, R26 ;  /* 0x00000043291a7223 */ /* 0x000fe2000000001a */
[----:B------:R-:W-:Y:S01]  /*8860*/  LOP3.LUT R72, R75, 0xffff0000, RZ, 0xc0, !PT ;  /* 0xffff00004b487812 */ /* 0x000fe200078ec0ff */
        /* <DEDUP_REMOVED lines=8> */
[----:B------:R-:W-:Y:S01]  /*88f0*/  FFMA R30, R41, R71, R30 ;  /* 0x00000047291e7223 */ /* 0x000fe2000000001e */
[----:B------:R-:W-:Y:S01]  /*8900*/  F2FP.BF16.F32.PACK_AB R111, R27, R22 ;  /* 0x000000161b6f723e */ /* 0x000fe200000010ff */
[----:B------:R-:W-:Y:S01]  /*8910*/  FFMA R35, R41, R72, R35 ;  /* 0x0000004829237223 */ /* 0x000fe20000000023 */
[----:B------:R-:W-:Y:S02]  /*8920*/  F2FP.BF16.F32.PACK_AB R112, R25, R24 ;  /* 0x000000181970723e */ /* 0x000fe400000010ff */
[----:B------:R-:W-:Y:S01]  /*8930*/  F2FP.BF16.F32.PACK_AB R113, R31, R26 ;  /* 0x0000001a1f71723e */ /* 0x000fe200000010ff */
[----:B------:R1:W-:Y:S01]  /*8940*/  STS.128 [R117+0x20], R108 ;  /* 0x0000206c75007388 */ /* 0x0003e20000000c00 */
        /* <DEDUP_REMOVED lines=8> */
[----:B--2---:R-:W2:Y:S02]  /*89d0*/  FENCE.VIEW.ASYNC.S ;  /* 0x00000000000073c6 */ /* 0x004ea40000000000 */
[----:B--2---:R-:W-:Y:S06]  /*89e0*/  BAR.SYNC.DEFER_BLOCKING 0x1, 0x80 ;  /* 0x0042000000007b1d */ /* 0x004fec0000010000 */
[----:B------:R-:W-:Y:S05]  /*89f0*/  @P0 BRA `(.L_x_141) ;  /* 0x0000000000240947 */ /* 0x000fea0003800000 */
[----:B------:R-:W2:Y:S01]  /*8a00*/  LDCU.64 UR10, c[0x0][0x348] ;  /* 0x00006900ff0a77ac */ /* 0x000ea20008000a00 */
[----:B------:R-:W-:Y:S02]  /*8a10*/  UIADD3 UR9, UPT, UPT, UR49, 0x20, URZ ;  /* 0x0000002031097890 */ /* 0x000fe4000fffe0ff */
[----:B------:R-:W-:Y:S02]  /*8a20*/  UIADD3 UR8, UPT, UPT, UR47, 0x400, UR4 ;  /* 0x000004002f087890 */ /* 0x000fe4000fffe004 */
[----:B--2---:R-:W-:Y:S03]  /*8a30*/  UIADD3 UR6, UP0, UPT, UR10, 0x680, URZ ;  /* 0x000006800a067890 */ /* 0x004fe6000ff1e0ff */
[----:B------:R-:W-:Y:S01]  /*8a40*/  UMOV UR10, UR50 ;  /* 0x00000032000a7c82 */ /* 0x000fe20008000000 */
[----:B------:R-:W-:Y:S03]  /*8a50*/  UIADD3.X UR7, UPT, UPT, URZ, UR11, URZ, UP0, !UPT ;  /* 0x0000000bff077290 */ /* 0x000fe600087fe4ff */
[----:B------:R-:W-:Y:S06]  /*8a60*/  UMOV UR11, UR36 ;  /* 0x00000024000b7c82 */ /* 0x000fec0008000000 */
[----:B------:R2:W-:Y:S02]  /*8a70*/  UTMASTG.3D [UR8], [UR6] ;  /* 0x00000008060073b5 */ /* 0x0005e40008010000 */
[----:B--2---:R0:W-:Y:S02]  /*8a80*/  UTMACMDFLUSH ;  /* 0x00000000000079b7 */ /* 0x0041e40000000000 */
.L_x_141:
[----:B------:R-:W-:Y:S05]  /*8a90*/  BSYNC.RECONVERGENT B0 ;  /* 0x0000000000007941 */ /* 0x000fea0003800200 */
.L_x_140:
[----:B------:R-:W-:Y:S01]  /*8aa0*/  UIADD3 UR4, UPT, UPT, UR45, 0x1, URZ ;  /* 0x000000012d047890 */ /* 0x000fe2000fffe0ff */
[----:B------:R-:W-:Y:S03]  /*8ab0*/  BSSY.RECONVERGENT B0, `(.L_x_142) ;  /* 0x0000008000007945 */ /* 0x000fe60003800200 */
[----:B------:R-:W-:Y:S04]  /*8ac0*/  UISETP.NE.AND UP0, UPT, UR4, 0x3, UPT ;  /* 0x000000030400788c */ /* 0x000fe8000bf05270 */
[----:B------:R-:W-:Y:S02]  /*8ad0*/  UISETP.EQ.XOR UP1, UPT, UR44, 0x3, !UP0 ;  /* 0x000000032c00788c */ /* 0x000fe4000c722a70 */
[----:B------:R-:W-:Y:S02]  /*8ae0*/  USEL UR46, UR4, URZ, UP0 ;  /* 0x000000ff042e7287 */ /* 0x000fe40008000000 */
[----:B------:R-:W-:Y:S04]  /*8af0*/  USEL UR5, URZ, 0x1, !UP1 ;  /* 0x00000001ff057887 */ /* 0x000fe8000c800000 */
[----:B------:R-:W-:Y:S01]  /*8b00*/  ULOP3.LUT UR54, UR54, UR5, URZ, 0x3c, !UPT ;  /* 0x0000000536367292 */ /* 0x000fe2000f8e3cff */
[----:B------:R-:W-:Y:S11]  /*8b10*/  @P0 BRA `(.L_x_143) ;  /* 0x0000000000040947 */ /* 0x000ff60003800000 */
[----:B------:R-:W-:Y:S04]  /*8b20*/  DEPBAR.LE SB0, 0x1 ;  /* 0x000080400000791a */ /* 0x000fe80000000000 */
.L_x_143:
[----:B------:R-:W-:Y:S05]  /*8b30*/  BSYNC.RECONVERGENT B0 ;  /* 0x0000000000007941 */ /* 0x000fea0003800200 */
.L_x_142:
[----:B------:R-:W-:Y:S01]  /*8b40*/  BAR.SYNC.DEFER_BLOCKING 0x1, 0x80 ;  /* 0x0042000000007b1d */ /* 0x000fe20000010000 */
[----:B------:R-:W-:Y:S01]  /*8b50*/  UISETP.NE.AND UP0, UPT, UR53, -0x2, UPT ;  /* 0xfffffffe3500788c */ /* 0x000fe2000bf05270 */
[----:B------:R-:W-:Y:S08]  /*8b60*/  IADD3 R0, PT, PT, R36, 0x1, RZ ;  /* 0x0000000124007810 */ /* 0x000ff00007ffe0ff */
[----:B------:R-:W-:Y:S05]  /*8b70*/  BRA.U !UP0, `(.L_x_144) ;  /* 0x0000000108287547 */ /* 0x000fea000b800000 */
[----:B------:R-:W2:Y:S01]  /*8b80*/  S2R R2, SR_CgaCtaId ;  /* 0x0000000000027919 */ /* 0x000ea20000008800 */
[----:B------:R-:W-:Y:S01]  /*8b90*/  ISETP.NE.AND P0, PT, R103, RZ, PT ;  /* 0x000000ff6700720c */ /* 0x000fe20003f05270 */
[----:B------:R-:W-:Y:S01]  /*8ba0*/  IMAD.U32 R3, RZ, RZ, UR52 ;  /* 0x00000034ff037e24 */ /* 0x000fe2000f8e00ff */
[----:B------:R-:W-:Y:S04]  /*8bb0*/  UIADD3 UR4, UPT, UPT, UR52, 0x1, URZ ;  /* 0x0000000134047890 */ /* 0x000fe8000fffe0ff */
[----:B------:R-:W-:Y:S04]  /*8bc0*/  UISETP.NE.AND UP0, UPT, UR4, 0x3, UPT ;  /* 0x000000030400788c */ /* 0x000fe8000bf05270 */
[----:B------:R-:W-:Y:S03]  /*8bd0*/  USEL UR52, UR4, URZ, UP0 ;  /* 0x000000ff04347287 */ /* 0x000fe60008000000 */
[----:B------:R-:W-:Y:S05]  /*8be0*/  @P0 LEA R3, R3, UR47, 0x3 ;  /* 0x0000002f03030c11 */ /* 0x000fea000f8e18ff */
[----:B------:R-:W-:Y:S05]  /*8bf0*/  @P0 VIADD R3, R3, 0x158 ;  /* 0x0000015803030836 */ /* 0x000fea0000000000 */
[----:B--2---:R-:W-:Y:S04]  /*8c00*/  @P0 PRMT R2, R2, 0x654, R3 ;  /* 0x0000065402020816 */ /* 0x004fe80000000003 */
[----:B------:R2:W-:Y:S03]  /*8c10*/  @P0 SYNCS.ARRIVE.TRANS64.RED.A1T0 RZ, [R2+URZ], RZ ;  /* 0x000000ff02ff09a7 */ /* 0x0005e600081004ff */
.L_x_144:
[----:B------:R-:W-:Y:S01]  /*8c20*/  R2UR UR6, R102 ;  /* 0x00000000660672ca */ /* 0x000fe200000e0000 */
[----:B------:R-:W-:Y:S01]  /*8c30*/  UIADD3 UR53, UPT, UPT, UR53, 0x2, URZ ;  /* 0x0000000235357890 */ /* 0x000fe2000fffe0ff */
[----:B------:R-:W-:Y:S01]  /*8c40*/  R2UR UR5, R90 ;  /* 0x000000005a0572ca */ /* 0x000fe200000e0000 */
[----:B------:R-:W-:Y:S01]  /*8c50*/  UMOV UR36, UR63 ;  /* 0x0000003f00247c82 */ /* 0x000fe20008000000 */
[----:B------:R-:W-:Y:S02]  /*8c60*/  R2UR UR4, R91 ;  /* 0x000000005b0472ca */ /* 0x000fe400000e0000 */
[----:B------:R-:W-:Y:S02]  /*8c70*/  ISETP.NE.AND P0, PT, R94, 0x2, PT ;  /* 0x000000025e00780c */ /* 0x000fe40003f05270 */
[----:B------:R-:W-:Y:S02]  /*8c80*/  ISETP.NE.AND P1, PT, R0, 0x4, PT ;  /* 0x000000040000780c */ /* 0x000fe40003f25270 */
[----:B--2---:R-:W-:Y:S02]  /*8c90*/  SEL R2, RZ, 0x1, P0 ;  /* 0x00000001ff027807 */ /* 0x004fe40000000000 */
[----:B------:R-:W-:Y:S01]  /*8ca0*/  SEL R3, RZ, 0x1, P1 ;  /* 0x00000001ff037807 */ /* 0x000fe20000800000 */
[----:B------:R-:W-:Y:S01]  /*8cb0*/  UISETP.NE.AND UP0, UPT, UR6, URZ, UPT ;  /* 0x000000ff0600728c */ /* 0x000fe2000bf05270 */
[----:B------:R-:W-:Y:S01]  /*8cc0*/  LOP3.LUT R97, R97, R2, RZ, 0x3c, !PT ;  /* 0x0000000261617212 */ /* 0x000fe200078e3cff */
[----:B------:R-:W-:Y:S01]  /*8cd0*/  UIADD3 UR32, UPT, UPT, UR37, UR5, URZ ;  /* 0x0000000525207290 */ /* 0x000fe2000fffe0ff */
[----:B------:R-:W-:Y:S01]  /*8ce0*/  LOP3.LUT R98, R98, R3, RZ, 0x3c, !PT ;  /* 0x0000000362627212 */ /* 0x000fe200078e3cff */
[----:B------:R-:W-:Y:S01]  /*8cf0*/  UIADD3 UR26, UPT, UPT, UR38, UR4, URZ ;  /* 0x00000004261a7290 */ /* 0x000fe2000fffe0ff */
[----:B------:R-:W-:Y:S02]  /*8d00*/  SEL R94, R94, RZ, P0 ;  /* 0x000000ff5e5e7207 */ /* 0x000fe40000000000 */
[----:B------:R-:W-:Y:S02]  /*8d10*/  SEL R36, R0, RZ, P1 ;  /* 0x000000ff00247207 */ /* 0x000fe40000800000 */
[----:B------:R-:W-:Y:S07]  /*8d20*/  BRA.U UP0, `(.L_x_145) ;  /* 0xffffffd500a47547 */ /* 0x000fee000b83ffff */
[----:B------:R-:W2:Y:S01]  /*8d30*/  LDCU.64 UR4, c[0x0][0x888] ;  /* 0x00011100ff0477ac */ /* 0x000ea20008000a00 */
[----:B------:R-:W3:Y:S01]  /*8d40*/  LDCU.64 UR6, c[0x0][0x890] ;  /* 0x00011200ff0677ac */ /* 0x000ee20008000a00 */
[----:B--2---:R-:W-:Y:S02]  /*8d50*/  ISETP.NE.U32.AND P2, PT, RZ, UR4, PT ;  /* 0x00000004ff007c0c */ /* 0x004fe4000bf45070 */
[----:B---3--:R-:W-:Y:S02]  /*8d60*/  ISETP.NE.U32.AND P1, PT, RZ, UR6, PT ;  /* 0x00000006ff007c0c */ /* 0x008fe4000bf25070 */
[----:B------:R-:W-:Y:S02]  /*8d70*/  ISETP.NE.AND.EX P2, PT, RZ, UR5, PT, P2 ;  /* 0x00000005ff007c0c */ /* 0x000fe4000bf45320 */
[----:B------:R-:W-:-:S13]  /*8d80*/  ISETP.NE.AND.EX P0, PT, RZ, UR7, PT, P1 ;  /* 0x00000007ff007c0c */ /* 0x000fda000bf05310 */
[----:B------:R-:W-:Y:S05]  /*8d90*/  @P2 BRA P0, `(.L_x_146) ;  /* 0x00000000003c2947 */ /* 0x000fea0000000000 */
[----:B------:R-:W-:-:S13]  /*8da0*/  ISETP.NE.AND.EX P1, PT, RZ, UR7, PT, P1 ;  /* 0x00000007ff007c0c */ /* 0x000fda000bf25310 */
[----:B------:R-:W-:Y:S05]  /*8db0*/  @P1 BRA `(.L_x_147) ;  /* 0x00000000000c1947 */ /* 0x000fea0003800000 */
[----:B------:R-:W-:-:S13]  /*8dc0*/  FSETP.NEU.AND P0, PT, R41, RZ, PT ;  /* 0x000000ff2900720b */ /* 0x000fda0003f0d000 */
[----:B------:R-:W-:Y:S05]  /*8dd0*/  @!P0 EXIT ;  /* 0x000000000000894d */ /* 0x000fea0003800000 */
[----:B------:R-:W-:Y:S05]  /*8de0*/  BRA `(.L_x_146) ;  /* 0x0000000000287947 */ /* 0x000fea0003800000 */
.L_x_147:
[----:B------:R-:W-:Y:S01]  /*8df0*/  ISETP.NE.AND P0, PT, R93, RZ, PT ;  /* 0x000000ff5d00720c */ /* 0x000fe20003f05270 */
[----:B------:R-:W-:-:S12]  /*8e00*/  BSSY.RECONVERGENT B0, `(.L_x_146) ;  /* 0x0000008000007945 */ /* 0x000fd80003800200 */
[----:B------:R-:W-:Y:S05]  /*8e10*/  @P0 BRA `(.L_x_148) ;  /* 0x0000000000100947 */ /* 0x000fea0003800000 */
[----:B------:R-:W-:-:S04]  /*8e20*/  ISETP.NE.U32.AND P0, PT, RZ, UR4, PT ;  /* 0x00000004ff007c0c */ /* 0x000fc8000bf05070 */
[----:B------:R-:W-:-:S13]  /*8e30*/  ISETP.NE.AND.EX P0, PT, RZ, UR5, PT, P0 ;  /* 0x00000005ff007c0c */ /* 0x000fda000bf05300 */
[----:B------:R-:W-:Y:S05]  /*8e40*/  @!P0 EXIT ;  /* 0x000000000000894d */ /* 0x000fea0003800000 */
[----:B------:R-:W-:Y:S05]  /*8e50*/  BRA `(.L_x_149) ;  /* 0x0000000000087947 */ /* 0x000fea0003800000 */
.L_x_148:
[----:B------:R-:W-:-:S13]  /*8e60*/  FSETP.NEU.AND P0, PT, R41, RZ, PT ;  /* 0x000000ff2900720b */ /* 0x000fda0003f0d000 */
[----:B------:R-:W-:Y:S05]  /*8e70*/  @!P0 EXIT ;  /* 0x000000000000894d */ /* 0x000fea0003800000 */
.L_x_149:
[----:B------:R-:W-:Y:S05]  /*8e80*/  BSYNC.RECONVERGENT B0 ;  /* 0x0000000000007941 */ /* 0x000fea0003800200 */
.L_x_146:
[----:B------:R-:W2:Y:S01]  /*8e90*/  S2UR UR7, SR_CgaCtaId ;  /* 0x00000000000779c3 */ /* 0x000ea20000008800 */
[----:B------:R-:W-:Y:S01]  /*8ea0*/  ULEA UR6, UR52, UR47, 0x3 ;  /* 0x0000002f34067291 */ /* 0x000fe2000f8e18ff */
[----:B------:R-:W-:-:S04]  /*8eb0*/  DEPBAR.LE SB0, 0x0 ;  /* 0x000080000000791a */ /* 0x000fc80000000000 */
[----:B------:R-:W-:-:S04]  /*8ec0*/  UIADD3 UR6, UPT, UPT, UR6, 0x158, URZ ;  /* 0x0000015806067890 */ /* 0x000fc8000fffe0ff */
[----:B--2---:R-:W-:-:S09]  /*8ed0*/  UPRMT UR6, UR7, 0x654, UR6 ;  /* 0x0000065407067896 */ /* 0x004fd20008000006 */
[----:B------:R-:W-:Y:S01]  /*8ee0*/  SYNCS.ARRIVE.TRANS64.RED.A1T0 RZ, [UR6], RZ ;  /* 0x000000ffffff79a7 */ /* 0x000fe20008100406 */
[----:B------:R-:W-:Y:S05]  /*8ef0*/  EXIT ;  /* 0x000000000000794d */ /* 0x000fea0003800000 */
.L_x_25:
[----:B----4-:R4:W1:Y:S02]  /*8f00*/  SYNCS.PHASECHK.TRANS64.TRYWAIT P0, [R0+URZ+0x1f0], R3 ;  /* 0x0001f003000075a7 */ /* 0x01086400080011ff */
[----:B-1----:R-:W-:Y:S05]  /*8f10*/  @!P0 NANOSLEEP.SYNCS 0x989680 ;  /* 0x009896800000895d */ /* 0x002fea0003900000 */
[----:B------:R-:W1:Y:S02]  /*8f20*/  @!P0 SYNCS.PHASECHK.TRANS64 P0, [R0+URZ+0x1f0], R3 ;  /* 0x0001f003000085a7 */ /* 0x000e6400080010ff */
[----:B-1----:R-:W-:Y:S05]  /*8f30*/  @!P0 BRA `(.L_x_25) ;  /* 0xfffffffc00f08947 */ /* 0x002fea000383ffff */
[----:B------:R-:W-:Y:S05]  /*8f40*/  BRA `(.L_x_150) ;  /* 0xffffff8c00dc7947 */ /* 0x000fea000383ffff */
.L_x_28:
[----:B-1----:R-:W-:-:S07]  /*8f50*/  MOV R0, UR33 ;  /* 0x0000002100007c02 */ /* 0x002fce0008000f00 */
.L_x_151:
[----:B-1----:R1:W4:Y:S02]  /*8f60*/  SYNCS.PHASECHK.TRANS64.TRYWAIT P0, [R0+URZ+0xa0], R3 ;  /* 0x0000a003000075a7 */ /* 0x00232400080011ff */
[----:B----4-:R-:W-:Y:S05]  /*8f70*/  @!P0 NANOSLEEP.SYNCS 0x989680 ;  /* 0x009896800000895d */ /* 0x010fea0003900000 */
[----:B------:R-:W4:Y:S02]  /*8f80*/  @!P0 SYNCS.PHASECHK.TRANS64 P0, [R0+URZ+0xa0], R3 ;  /* 0x0000a003000085a7 */ /* 0x000f2400080010ff */
[----:B----4-:R-:W-:Y:S05]  /*8f90*/  @!P0 BRA `(.L_x_151) ;  /* 0xfffffffc00f08947 */ /* 0x010fea000383ffff */
[----:B------:R-:W-:Y:S05]  /*8fa0*/  BRA `(.L_x_27) ;  /* 0xffffff90002c7947 */ /* 0x000fea000383ffff */
.L_x_35:
[----:B-1----:R-:W-:-:S07]  /*8fb0*/  MOV R0, UR17 ;  /* 0x0000001100007c02 */ /* 0x002fce0008000f00 */
.L_x_152:
[----:B-1----:R1:W2:Y:S02]  /*8fc0*/  SYNCS.PHASECHK.TRANS64.TRYWAIT P0, [R0+URZ+0xa0], R3 ;  /* 0x0000a003000075a7 */ /* 0x0022a400080011ff */
[----:B--2---:R-:W-:Y:S05]  /*8fd0*/  @!P0 NANOSLEEP.SYNCS 0x989680 ;  /* 0x009896800000895d */ /* 0x004fea0003900000 */
[----:B------:R-:W2:Y:S02]  /*8fe0*/  @!P0 SYNCS.PHASECHK.TRANS64 P0, [R0+URZ+0xa0], R3 ;  /* 0x0000a003000085a7 */ /* 0x000ea400080010ff */
[----:B--2---:R-:W-:Y:S05]  /*8ff0*/  @!P0 BRA `(.L_x_152) ;  /* 0xfffffffc00f08947 */ /* 0x004fea000383ffff */
[----:B------:R-:W-:Y:S05]  /*9000*/  BRA `(.L_x_34) ;  /* 0xffffff9000f87947 */ /* 0x000fea000383ffff */
.L_x_40:
[----:B-1----:R1:W2:Y:S02]  /*9010*/  SYNCS.PHASECHK.TRANS64.TRYWAIT P0, [R3+URZ+0x180], R0 ;  /* 0x00018000030075a7 */ /* 0x0022a400080011ff */
[----:B--2---:R-:W-:Y:S05]  /*9020*/  @!P0 NANOSLEEP.SYNCS 0x989680 ;  /* 0x009896800000895d */ /* 0x004fea0003900000 */
[----:B------:R-:W2:Y:S02]  /*9030*/  @!P0 SYNCS.PHASECHK.TRANS64 P0, [R3+URZ+0x180], R0 ;  /* 0x00018000030085a7 */ /* 0x000ea400080010ff */
[----:B--2---:R-:W-:Y:S05]  /*9040*/  @!P0 BRA `(.L_x_40) ;  /* 0xfffffffc00f08947 */ /* 0x004fea000383ffff */
[----:B------:R-:W-:Y:S05]  /*9050*/  BRA `(.L_x_153) ;  /* 0xffffff94009c7947 */ /* 0x000fea000383ffff */
.L_x_44:
[----:B-1----:R-:W-:-:S07]  /*9060*/  MOV R0, UR4 ;  /* 0x0000000400007c02 */ /* 0x002fce0008000f00 */
.L_x_154:
[----:B-1----:R1:W2:Y:S02]  /*9070*/  SYNCS.PHASECHK.TRANS64.TRYWAIT P0, [R0+URZ], R3 ;  /* 0x00000003000075a7 */ /* 0x0022a400080011ff */
[----:B--2---:R-:W-:Y:S05]  /*9080*/  @!P0 NANOSLEEP.SYNCS 0x989680 ;  /* 0x009896800000895d */ /* 0x004fea0003900000 */
[----:B------:R-:W2:Y:S02]  /*9090*/  @!P0 SYNCS.PHASECHK.TRANS64 P0, [R0+URZ], R3 ;  /* 0x00000003000085a7 */ /* 0x000ea400080010ff */
[----:B--2---:R-:W-:Y:S05]  /*90a0*/  @!P0 BRA `(.L_x_154) ;  /* 0xfffffffc00f08947 */ /* 0x004fea000383ffff */
[----:B------:R-:W-:Y:S05]  /*90b0*/  BRA `(.L_x_155) ;  /* 0xffffff9c00487947 */ /* 0x000fea000383ffff */
.L_x_45:
[----:B------:R-:W-:-:S07]  /*90c0*/  MOV R0, UR5 ;  /* 0x0000000500007c02 */ /* 0x000fce0008000f00 */
.L_x_156:
[----:B-1----:R1:W2:Y:S02]  /*90d0*/  SYNCS.PHASECHK.TRANS64.TRYWAIT P0, [R0+URZ], R3 ;  /* 0x00000003000075a7 */ /* 0x0022a400080011ff */
[----:B--2---:R-:W-:Y:S05]  /*90e0*/  @!P0 NANOSLEEP.SYNCS 0x989680 ;  /* 0x009896800000895d */ /* 0x004fea0003900000 */
[----:B------:R-:W2:Y:S02]  /*90f0*/  @!P0 SYNCS.PHASECHK.TRANS64 P0, [R0+URZ], R3 ;  /* 0x00000003000085a7 */ /* 0x000ea400080010ff */
[----:B--2---:R-:W-:Y:S05]  /*9100*/  @!P0 BRA `(.L_x_156) ;  /* 0xfffffffc00f08947 */ /* 0x004fea000383ffff */
[----:B------:R-:W-:Y:S05]  /*9110*/  BRA `(.L_x_157) ;  /* 0xffffff9c00547947 */ /* 0x000fea000383ffff */
.L_x_46:
[----:B------:R-:W-:-:S07]  /*9120*/  MOV R0, UR5 ;  /* 0x0000000500007c02 */ /* 0x000fce0008000f00 */
.L_x_158:
[----:B-1----:R1:W2:Y:S02]  /*9130*/  SYNCS.PHASECHK.TRANS64.TRYWAIT P0, [R0+URZ], R3 ;  /* 0x00000003000075a7 */ /* 0x0022a400080011ff */
[----:B--2---:R-:W-:Y:S05]  /*9140*/  @!P0 NANOSLEEP.SYNCS 0x989680 ;  /* 0x009896800000895d */ /* 0x004fea0003900000 */
[----:B------:R-:W2:Y:S02]  /*9150*/  @!P0 SYNCS.PHASECHK.TRANS64 P0, [R0+URZ], R3 ;  /* 0x00000003000085a7 */ /* 0x000ea400080010ff */
[----:B--2---:R-:W-:Y:S05]  /*9160*/  @!P0 BRA `(.L_x_158) ;  /* 0xfffffffc00f08947 */ /* 0x004fea000383ffff */
[----:B------:R-:W-:Y:S05]  /*9170*/  BRA `(.L_x_159) ;  /* 0xffffff9c00607947 */ /* 0x000fea000383ffff */
.L_x_47:
[----:B------:R-:W-:-:S07]  /*9180*/  MOV R0, UR5 ;  /* 0x0000000500007c02 */ /* 0x000fce0008000f00 */
.L_x_160:
[----:B-1----:R1:W2:Y:S02]  /*9190*/  SYNCS.PHASECHK.TRANS64.TRYWAIT P0, [R0+URZ], R3 ;  /* 0x00000003000075a7 */ /* 0x0022a400080011ff */
[----:B--2---:R-:W-:Y:S05]  /*91a0*/  @!P0 NANOSLEEP.SYNCS 0x989680 ;  /* 0x009896800000895d */ /* 0x004fea0003900000 */
[----:B------:R-:W2:Y:S02]  /*91b0*/  @!P0 SYNCS.PHASECHK.TRANS64 P0, [R0+URZ], R3 ;  /* 0x00000003000085a7 */ /* 0x000ea400080010ff */
[----:B--2---:R-:W-:Y:S05]  /*91c0*/  @!P0 BRA `(.L_x_160) ;  /* 0xfffffffc00f08947 */ /* 0x004fea000383ffff */
[----:B------:R-:W-:Y:S05]  /*91d0*/  BRA `(.L_x_161) ;  /* 0xffffff9c006c7947 */ /* 0x000fea000383ffff */
.L_x_48:
[----:B------:R-:W-:-:S07]  /*91e0*/  MOV R0, UR5 ;  /* 0x0000000500007c02 */ /* 0x000fce0008000f00 */
.L_x_162:
[----:B-1----:R1:W2:Y:S02]  /*91f0*/  SYNCS.PHASECHK.TRANS64.TRYWAIT P0, [R0+URZ], R3 ;  /* 0x00000003000075a7 */ /* 0x0022a400080011ff */
[----:B--2---:R-:W-:Y:S05]  /*9200*/  @!P0 NANOSLEEP.SYNCS 0x989680 ;  /* 0x009896800000895d */ /* 0x004fea0003900000 */
[----:B------:R-:W2:Y:S02]  /*9210*/  @!P0 SYNCS.PHASECHK.TRANS64 P0, [R0+URZ], R3 ;  /* 0x00000003000085a7 */ /* 0x000ea400080010ff */
[----:B--2---:R-:W-:Y:S05]  /*9220*/  @!P0 BRA `(.L_x_162) ;  /* 0xfffffffc00f08947 */ /* 0x004fea000383ffff */
[----:B------:R-:W-:Y:S05]  /*9230*/  BRA `(.L_x_163) ;  /* 0xffffff9c00787947 */ /* 0x000fea000383ffff */
.L_x_49:
[----:B------:R-:W-:-:S07]  /*9240*/  MOV R0, UR5 ;  /* 0x0000000500007c02 */ /* 0x000fce0008000f00 */
.L_x_164:
[----:B-1----:R1:W2:Y:S02]  /*9250*/  SYNCS.PHASECHK.TRANS64.TRYWAIT P0, [R0+URZ], R3 ;  /* 0x00000003000075a7 */ /* 0x0022a400080011ff */
[----:B--2---:R-:W-:Y:S05]  /*9260*/  @!P0 NANOSLEEP.SYNCS 0x989680 ;  /* 0x009896800000895d */ /* 0x004fea0003900000 */
[----:B------:R-:W2:Y:S02]  /*9270*/  @!P0 SYNCS.PHASECHK.TRANS64 P0, [R0+URZ], R3 ;  /* 0x00000003000085a7 */ /* 0x000ea400080010ff */
[----:B--2---:R-:W-:Y:S05]  /*9280*/  @!P0 BRA `(.L_x_164) ;  /* 0xfffffffc00f08947 */ /* 0x004fea000383ffff */
[----:B------:R-:W-:Y:S05]  /*9290*/  BRA `(.L_x_165) ;  /* 0xffffff9c00847947 */ /* 0x000fea000383ffff */
.L_x_50:
[----:B------:R-:W-:-:S07]  /*92a0*/  MOV R0, UR5 ;  /* 0x0000000500007c02 */ /* 0x000fce0008000f00 */
.L_x_166:
[----:B-1----:R1:W2:Y:S02]  /*92b0*/  SYNCS.PHASECHK.TRANS64.TRYWAIT P0, [R0+URZ], R3 ;  /* 0x00000003000075a7 */ /* 0x0022a400080011ff */
[----:B--2---:R-:W-:Y:S05]  /*92c0*/  @!P0 NANOSLEEP.SYNCS 0x989680 ;  /* 0x009896800000895d */ /* 0x004fea0003900000 */
[----:B------:R-:W2:Y:S02]  /*92d0*/  @!P0 SYNCS.PHASECHK.TRANS64 P0, [R0+URZ], R3 ;  /* 0x00000003000085a7 */ /* 0x000ea400080010ff */
[----:B--2---:R-:W-:Y:S05]  /*92e0*/  @!P0 BRA `(.L_x_166) ;  /* 0xfffffffc00f08947 */ /* 0x004fea000383ffff */
[----:B------:R-:W-:Y:S05]  /*92f0*/  BRA `(.L_x_167) ;  /* 0xffffff9c00907947 */ /* 0x000fea000383ffff */
.L_x_51:
[----:B------:R-:W-:-:S07]  /*9300*/  MOV R0, UR5 ;  /* 0x0000000500007c02 */ /* 0x000fce0008000f00 */
.L_x_168:
[----:B-1----:R1:W2:Y:S02]  /*9310*/  SYNCS.PHASECHK.TRANS64.TRYWAIT P0, [R0+URZ], R3 ;  /* 0x00000003000075a7 */ /* 0x0022a400080011ff */
[----:B--2---:R-:W-:Y:S05]  /*9320*/  @!P0 NANOSLEEP.SYNCS 0x989680 ;  /* 0x009896800000895d */ /* 0x004fea0003900000 */
[----:B------:R-:W2:Y:S02]  /*9330*/  @!P0 SYNCS.PHASECHK.TRANS64 P0, [R0+URZ], R3 ;  /* 0x00000003000085a7 */ /* 0x000ea400080010ff */
[----:B--2---:R-:W-:Y:S05]  /*9340*/  @!P0 BRA `(.L_x_168) ;  /* 0xfffffffc00f08947 */ /* 0x004fea000383ffff */
[----:B------:R-:W-:Y:S05]  /*9350*/  BRA `(.L_x_169) ;  /* 0xffffff9c009c7947 */ /* 0x000fea000383ffff */
.L_x_52:
[----:B------:R-:W-:-:S07]  /*9360*/  MOV R0, UR5 ;  /* 0x0000000500007c02 */ /* 0x000fce0008000f00 */
.L_x_170:
[----:B-1----:R1:W2:Y:S02]  /*9370*/  SYNCS.PHASECHK.TRANS64.TRYWAIT P0, [R0+URZ], R3 ;  /* 0x00000003000075a7 */ /* 0x0022a400080011ff */
[----:B--2---:R-:W-:Y:S05]  /*9380*/  @!P0 NANOSLEEP.SYNCS 0x989680 ;  /* 0x009896800000895d */ /* 0x004fea0003900000 */
[----:B------:R-:W2:Y:S02]  /*9390*/  @!P0 SYNCS.PHASECHK.TRANS64 P0, [R0+URZ], R3 ;  /* 0x00000003000085a7 */ /* 0x000ea400080010ff */
[----:B--2---:R-:W-:Y:S05]  /*93a0*/  @!P0 BRA `(.L_x_170) ;  /* 0xfffffffc00f08947 */ /* 0x004fea000383ffff */
[----:B------:R-:W-:Y:S05]  /*93b0*/  BRA `(.L_x_171) ;  /* 0xffffff9c00a87947 */ /* 0x000fea000383ffff */
.L_x_53:
[----:B------:R-:W-:-:S07]  /*93c0*/  MOV R0, UR5 ;  /* 0x0000000500007c02 */ /* 0x000fce0008000f00 */
.L_x_172:
[----:B-1----:R1:W2:Y:S02]  /*93d0*/  SYNCS.PHASECHK.TRANS64.TRYWAIT P0, [R0+URZ], R3 ;  /* 0x00000003000075a7 */ /* 0x0022a400080011ff */
[----:B--2---:R-:W-:Y:S05]  /*93e0*/  @!P0 NANOSLEEP.SYNCS 0x989680 ;  /* 0x009896800000895d */ /* 0x004fea0003900000 */
[----:B------:R-:W2:Y:S02]  /*93f0*/  @!P0 SYNCS.PHASECHK.TRANS64 P0, [R0+URZ], R3 ;  /* 0x00000003000085a7 */ /* 0x000ea400080010ff */
[----:B--2---:R-:W-:Y:S05]  /*9400*/  @!P0 BRA `(.L_x_172) ;  /* 0xfffffffc00f08947 */ /* 0x004fea000383ffff */
[----:B------:R-:W-:Y:S05]  /*9410*/  BRA `(.L_x_173) ;  /* 0xffffff9c00b47947 */ /* 0x000fea000383ffff */
.L_x_54:
[----:B------:R-:W-:-:S07]  /*9420*/  MOV R0, UR5 ;  /* 0x0000000500007c02 */ /* 0x000fce0008000f00 */
.L_x_174:
[----:B-1----:R1:W2:Y:S02]  /*9430*/  SYNCS.PHASECHK.TRANS64.TRYWAIT P0, [R0+URZ], R3 ;  /* 0x00000003000075a7 */ /* 0x0022a400080011ff */
[----:B--2---:R-:W-:Y:S05]  /*9440*/  @!P0 NANOSLEEP.SYNCS 0x989680 ;  /* 0x009896800000895d */ /* 0x004fea0003900000 */
[----:B------:R-:W2:Y:S02]  /*9450*/  @!P0 SYNCS.PHASECHK.TRANS64 P0, [R0+URZ], R3 ;  /* 0x00000003000085a7 */ /* 0x000ea400080010ff */
[----:B--2---:R-:W-:Y:S05]  /*9460*/  @!P0 BRA `(.L_x_174) ;  /* 0xfffffffc00f08947 */ /* 0x004fea000383ffff */
[----:B------:R-:W-:Y:S05]  /*9470*/  BRA `(.L_x_175) ;  /* 0xffffff9c00c07947 */ /* 0x000fea000383ffff */
.L_x_55:
[----:B------:R-:W-:-:S07]  /*9480*/  MOV R0, UR5 ;  /* 0x0000000500007c02 */ /* 0x000fce0008000f00 */
.L_x_176:
[----:B-1----:R1:W2:Y:S02]  /*9490*/  SYNCS.PHASECHK.TRANS64.TRYWAIT P0, [R0+URZ], R3 ;  /* 0x00000003000075a7 */ /* 0x0022a400080011ff */
[----:B--2---:R-:W-:Y:S05]  /*94a0*/  @!P0 NANOSLEEP.SYNCS 0x989680 ;  /* 0x009896800000895d */ /* 0x004fea0003900000 */
[----:B------:R-:W2:Y:S02]  /*94b0*/  @!P0 SYNCS.PHASECHK.TRANS64 P0, [R0+URZ], R3 ;  /* 0x00000003000085a7 */ /* 0x000ea400080010ff */
[----:B--2---:R-:W-:Y:S05]  /*94c0*/  @!P0 BRA `(.L_x_176) ;  /* 0xfffffffc00f08947 */ /* 0x004fea000383ffff */
[----:B------:R-:W-:Y:S05]  /*94d0*/  BRA `(.L_x_177) ;  /* 0xffffff9c00cc7947 */ /* 0x000fea000383ffff */
.L_x_56:
[----:B------:R-:W-:-:S07]  /*94e0*/  MOV R0, UR5 ;  /* 0x0000000500007c02 */ /* 0x000fce0008000f00 */
.L_x_178:
[----:B-1----:R1:W2:Y:S02]  /*94f0*/  SYNCS.PHASECHK.TRANS64.TRYWAIT P0, [R0+URZ], R3 ;  /* 0x00000003000075a7 */ /* 0x0022a400080011ff */
[----:B--2---:R-:W-:Y:S05]  /*9500*/  @!P0 NANOSLEEP.SYNCS 0x989680 ;  /* 0x009896800000895d */ /* 0x004fea0003900000 */
[----:B------:R-:W2:Y:S02]  /*9510*/  @!P0 SYNCS.PHASECHK.TRANS64 P0, [R0+URZ], R3 ;  /* 0x00000003000085a7 */ /* 0x000ea400080010ff */
[----:B--2---:R-:W-:Y:S05]  /*9520*/  @!P0 BRA `(.L_x_178) ;  /* 0xfffffffc00f08947 */ /* 0x004fea000383ffff */
[----:B------:R-:W-:Y:S05]  /*9530*/  BRA `(.L_x_179) ;  /* 0xffffff9c00d87947 */ /* 0x000fea000383ffff */
.L_x_57:
[----:B------:R-:W-:-:S07]  /*9540*/  MOV R0, UR5 ;  /* 0x0000000500007c02 */ /* 0x000fce0008000f00 */
.L_x_180:
[----:B-1----:R1:W2:Y:S02]  /*9550*/  SYNCS.PHASECHK.TRANS64.TRYWAIT P0, [R0+URZ], R3 ;  /* 0x00000003000075a7 */ /* 0x0022a400080011ff */
[----:B--2---:R-:W-:Y:S05]  /*9560*/  @!P0 NANOSLEEP.SYNCS 0x989680 ;  /* 0x009896800000895d */ /* 0x004fea0003900000 */
[----:B------:R-:W2:Y:S02]  /*9570*/  @!P0 SYNCS.PHASECHK.TRANS64 P0, [R0+URZ], R3 ;  /* 0x00000003000085a7 */ /* 0x000ea400080010ff */
[----:B--2---:R-:W-:Y:S05]  /*9580*/  @!P0 BRA `(.L_x_180) ;  /* 0xfffffffc00f08947 */ /* 0x004fea000383ffff */
[----:B------:R-:W-:Y:S05]  /*9590*/  BRA `(.L_x_181) ;  /* 0xffffff9c00e47947 */ /* 0x000fea000383ffff */
.L_x_58:
[----:B------:R-:W-:-:S07]  /*95a0*/  MOV R0, UR5 ;  /* 0x0000000500007c02 */ /* 0x000fce0008000f00 */
.L_x_182:
[----:B-1----:R1:W2:Y:S02]  /*95b0*/  SYNCS.PHASECHK.TRANS64.TRYWAIT P0, [R0+URZ], R3 ;  /* 0x00000003000075a7 */ /* 0x0022a400080011ff */
[----:B--2---:R-:W-:Y:S05]  /*95c0*/  @!P0 NANOSLEEP.SYNCS 0x989680 ;  /* 0x009896800000895d */ /* 0x004fea0003900000 */
[----:B------:R-:W2:Y:S02]  /*95d0*/  @!P0 SYNCS.PHASECHK.TRANS64 P0, [R0+URZ], R3 ;  /* 0x00000003000085a7 */ /* 0x000ea400080010ff */
[----:B--2---:R-:W-:Y:S05]  /*95e0*/  @!P0 BRA `(.L_x_182) ;  /* 0xfffffffc00f08947 */ /* 0x004fea000383ffff */
[----:B------:R-:W-:Y:S05]  /*95f0*/  BRA `(.L_x_183) ;  /* 0xffffff9c00f07947 */ /* 0x000fea000383ffff */
.L_x_59:
[----:B------:R-:W-:-:S07]  /*9600*/  MOV R0, UR5 ;  /* 0x0000000500007c02 */ /* 0x000fce0008000f00 */
.L_x_184:
[----:B-1----:R1:W2:Y:S02]  /*9610*/  SYNCS.PHASECHK.TRANS64.TRYWAIT P0, [R0+URZ], R3 ;  /* 0x00000003000075a7 */ /* 0x0022a400080011ff */
[----:B--2---:R-:W-:Y:S05]  /*9620*/  @!P0 NANOSLEEP.SYNCS 0x989680 ;  /* 0x009896800000895d */ /* 0x004fea0003900000 */
[----:B------:R-:W2:Y:S02]  /*9630*/  @!P0 SYNCS.PHASECHK.TRANS64 P0, [R0+URZ], R3 ;  /* 0x00000003000085a7 */ /* 0x000ea400080010ff */
[----:B--2---:R-:W-:Y:S05]  /*9640*/  @!P0 BRA `(.L_x_184) ;  /* 0xfffffffc00f08947 */ /* 0x004fea000383ffff */
[----:B------:R-:W-:Y:S05]  /*9650*/  BRA `(.L_x_185) ;  /* 0xffffff9c00fc7947 */ /* 0x000fea000383ffff */
.L_x_60:
[----:B------:R-:W-:-:S07]  /*9660*/  MOV R0, UR5 ;  /* 0x0000000500007c02 */ /* 0x000fce0008000f00 */
.L_x_186:
[----:B-1----:R1:W2:Y:S02]  /*9670*/  SYNCS.PHASECHK.TRANS64.TRYWAIT P0, [R0+URZ], R3 ;  /* 0x00000003000075a7 */ /* 0x0022a400080011ff */
[----:B--2---:R-:W-:Y:S05]  /*9680*/  @!P0 NANOSLEEP.SYNCS 0x989680 ;  /* 0x009896800000895d */ /* 0x004fea0003900000 */
[----:B------:R-:W2:Y:S02]  /*9690*/  @!P0 SYNCS.PHASECHK.TRANS64 P0, [R0+URZ], R3 ;  /* 0x00000003000085a7 */ /* 0x000ea400080010ff */
[----:B--2---:R-:W-:Y:S05]  /*96a0*/  @!P0 BRA `(.L_x_186) ;  /* 0xfffffffc00f08947 */ /* 0x004fea000383ffff */
[----:B------:R-:W-:Y:S05]  /*96b0*/  BRA `(.L_x_187) ;  /* 0xffffffa000087947 */ /* 0x000fea000383ffff */
.L_x_61:
[----:B------:R-:W-:-:S07]  /*96c0*/  MOV R0, UR5 ;  /* 0x0000000500007c02 */ /* 0x000fce0008000f00 */
.L_x_188:
[----:B-1----:R1:W2:Y:S02]  /*96d0*/  SYNCS.PHASECHK.TRANS64.TRYWAIT P0, [R0+URZ], R3 ;  /* 0x00000003000075a7 */ /* 0x0022a400080011ff */
[----:B--2---:R-:W-:Y:S05]  /*96e0*/  @!P0 NANOSLEEP.SYNCS 0x989680 ;  /* 0x009896800000895d */ /* 0x004fea0003900000 */
[----:B------:R-:W2:Y:S02]  /*96f0*/  @!P0 SYNCS.PHASECHK.TRANS64 P0, [R0+URZ], R3 ;  /* 0x00000003000085a7 */ /* 0x000ea400080010ff */
[----:B--2---:R-:W-:Y:S05]  /*9700*/  @!P0 BRA `(.L_x_188) ;  /* 0xfffffffc00f08947 */ /* 0x004fea000383ffff */
[----:B------:R-:W-:Y:S05]  /*9710*/  BRA `(.L_x_189) ;  /* 0xffffffa000147947 */ /* 0x000fea000383ffff */
.L_x_62:
[----:B------:R-:W-:-:S07]  /*9720*/  MOV R0, UR5 ;  /* 0x0000000500007c02 */ /* 0x000fce0008000f00 */
.L_x_190:
[----:B-1----:R1:W2:Y:S02]  /*9730*/  SYNCS.PHASECHK.TRANS64.TRYWAIT P0, [R0+URZ], R3 ;  /* 0x00000003000075a7 */ /* 0x0022a400080011ff */
[----:B--2---:R-:W-:Y:S05]  /*9740*/  @!P0 NANOSLEEP.SYNCS 0x989680 ;  /* 0x009896800000895d */ /* 0x004fea0003900000 */
[----:B------:R-:W2:Y:S02]  /*9750*/  @!P0 SYNCS.PHASECHK.TRANS64 P0, [R0+URZ], R3 ;  /* 0x00000003000085a7 */ /* 0x000ea400080010ff */
[----:B--2---:R-:W-:Y:S05]  /*9760*/  @!P0 BRA `(.L_x_190) ;  /* 0xfffffffc00f08947 */ /* 0x004fea000383ffff */
[----:B------:R-:W-:Y:S05]  /*9770*/  BRA `(.L_x_191) ;  /* 0xffffffa000207947 */ /* 0x000fea000383ffff */
.L_x_65:
[----:B--2---:R2:W3:Y:S02]  /*9780*/  SYNCS.PHASECHK.TRANS64.TRYWAIT P0, [R2+URZ+0x1e0], R5 ;  /* 0x0001e005020075a7 */ /* 0x0044e400080011ff */
[----:B---3--:R-:W-:Y:S05]  /*9790*/  @!P0 NANOSLEEP.SYNCS 0x989680 ;  /* 0x009896800000895d */ /* 0x008fea0003900000 */
[----:B------:R-:W3:Y:S02]  /*97a0*/  @!P0 SYNCS.PHASECHK.TRANS64 P0, [R2+URZ+0x1e0], R5 ;  /* 0x0001e005020085a7 */ /* 0x000ee400080010ff */
[----:B---3--:R-:W-:Y:S05]  /*97b0*/  @!P0 BRA `(.L_x_65) ;  /* 0xfffffffc00f08947 */ /* 0x008fea000383ffff */
[----:B------:R-:W-:Y:S05]  /*97c0*/  BRA `(.L_x_192) ;  /* 0xffffffa000847947 */ /* 0x000fea000383ffff */
.L_x_66:
[----:B------:R-:W-:-:S07]  /*97d0*/  MOV R2, UR4 ;  /* 0x0000000400027c02 */ /* 0x000fce0008000f00 */
.L_x_193:
[----:B--2---:R2:W3:Y:S02]  /*97e0*/  SYNCS.PHASECHK.TRANS64.TRYWAIT P0, [R2+URZ+0x190], R5 ;  /* 0x00019005020075a7 */ /* 0x0044e400080011ff */
[----:B---3--:R-:W-:Y:S05]  /*97f0*/  @!P0 NANOSLEEP.SYNCS 0x989680 ;  /* 0x009896800000895d */ /* 0x008fea0003900000 */
[----:B------:R-:W3:Y:S02]  /*9800*/  @!P0 SYNCS.PHASECHK.TRANS64 P0, [R2+URZ+0x190], R5 ;  /* 0x00019005020085a7 */ /* 0x000ee400080010ff */
[----:B---3--:R-:W-:Y:S05]  /*9810*/  @!P0 BRA `(.L_x_193) ;  /* 0xfffffffc00f08947 */ /* 0x008fea000383ffff */
[----:B------:R-:W-:Y:S05]  /*9820*/  BRA `(.L_x_194) ;  /* 0xffffffa000947947 */ /* 0x000fea000383ffff */
.L_x_67:
[----:B--2---:R2:W3:Y:S02]  /*9830*/  SYNCS.PHASECHK.TRANS64.TRYWAIT P1, [R2+URZ+0x180], R5 ;  /* 0x00018005020075a7 */ /* 0x0044e400080211ff */
[----:B---3--:R-:W-:Y:S05]  /*9840*/  @!P1 NANOSLEEP.SYNCS 0x989680 ;  /* 0x009896800000995d */ /* 0x008fea0003900000 */
[----:B------:R-:W3:Y:S02]  /*9850*/  @!P1 SYNCS.PHASECHK.TRANS64 P1, [R2+URZ+0x180], R5 ;  /* 0x00018005020095a7 */ /* 0x000ee400080210ff */
[----:B---3--:R-:W-:Y:S05]  /*9860*/  @!P1 BRA `(.L_x_67) ;  /* 0xfffffffc00f09947 */ /* 0x008fea000383ffff */
[----:B------:R-:W-:Y:S05]  /*9870*/  BRA `(.L_x_195) ;  /* 0xffffffa000c47947 */ /* 0x000fea000383ffff */
.L_x_70:
[----:B------:R-:W-:-:S07]  /*9880*/  MOV R0, UR4 ;  /* 0x0000000400007c02 */ /* 0x000fce0008000f00 */
.L_x_196:
[----:B--2---:R2:W3:Y:S02]  /*9890*/  SYNCS.PHASECHK.TRANS64.TRYWAIT P0, [R0+URZ+0x190], R3 ;  /* 0x00019003000075a7 */ /* 0x0044e400080011ff */
[----:B---3--:R-:W-:Y:S05]  /*98a0*/  @!P0 NANOSLEEP.SYNCS 0x989680 ;  /* 0x009896800000895d */ /* 0x008fea0003900000 */
[----:B------:R-:W3:Y:S02]  /*98b0*/  @!P0 SYNCS.PHASECHK.TRANS64 P0, [R0+URZ+0x190], R3 ;  /* 0x00019003000085a7 */ /* 0x000ee400080010ff */
[----:B---3--:R-:W-:Y:S05]  /*98c0*/  @!P0 BRA `(.L_x_196) ;  /* 0xfffffffc00f08947 */ /* 0x008fea000383ffff */
[----:B------:R-:W-:Y:S05]  /*98d0*/  BRA `(.L_x_69) ;  /* 0xffffffa400187947 */ /* 0x000fea000383ffff */
.L_x_79:
[----:B--2---:R-:W-:-:S04]  /*98e0*/  MOV R0, UR5 ;  /* 0x0000000500007c02 */ /* 0x004fc80008000f00 */
[----:B------:R2:W3:Y:S03]  /*98f0*/  SYNCS.PHASECHK.TRANS64.TRYWAIT P0, [R0+URZ+0x8], R7 ;  /* 0x00000807000075a7 */ /* 0x0004e600080011ff */
[----:B---3--:R-:W-:Y:S05]  /*9900*/  @!P0 NANOSLEEP.SYNCS 0x989680 ;  /* 0x009896800000895d */ /* 0x008fea0003900000 */
[----:B------:R-:W3:Y:S02]  /*9910*/  @!P0 SYNCS.PHASECHK.TRANS64 P0, [R0+URZ+0x8], R7 ;  /* 0x00000807000085a7 */ /* 0x000ee400080010ff */
[----:B---3--:R-:W-:Y:S05]  /*9920*/  @!P0 BRA `(.L_x_79) ;  /* 0xfffffffc00ec8947 */ /* 0x008fea000383ffff */
[----:B------:R-:W-:Y:S05]  /*9930*/  BRA `(.L_x_78) ;  /* 0xffffffa400d07947 */ /* 0x000fea000383ffff */
.L_x_81:
[----:B------:R-:W-:Y:S01]  /*9940*/  BSSY B0, `(.L_x_197) ;  /* 0x0000006000007945 */ /* 0x000fe20003800000 */
[----:B------:R-:W-:-:S07]  /*9950*/  MOV R15, 0xffffffff ;  /* 0xffffffff000f7802 */ /* 0x000fce0000000f00 */
[----:B-12--5:R-:W-:Y:S05]  /*9960*/  WARPSYNC.COLLECTIVE R15, `(.L_x_198) ;  /* 0x000000000f0c7348 */ /* 0x026fea0003c00000 */
[----:B------:R-:W-:Y:S02]  /*9970*/  ELECT P6, UR79, PT ;  /* 0x00000000004f782f */ /* 0x000fe400038c0000 */
[----:B------:R-:W-:Y:S01]  /*9980*/  MOV R14, UR79 ;  /* 0x0000004f000e7c02 */ /* 0x000fe20008000f00 */
[----:B-12--5:R-:W-:Y:S10]  /*9990*/  ENDCOLLECTIVE ;  /* 0x000000000000791b */ /* 0x026ff40003800000 */
.L_x_198:
[----:B------:R-:W-:Y:S05]  /*99a0*/  BSYNC B0 ;  /* 0x0000000000007941 */ /* 0x000fea0003800000 */
.L_x_197:
[----:B------:R-:W-:Y:S01]  /*99b0*/  PLOP3.LUT P0, PT, P6, PT, PT, 0x80, 0x8 ;  /* 0x000000000008781c */ /* 0x000fe2000370f070 */
[----:B------:R-:W-:-:S12]  /*99c0*/  BRA `(.L_x_199) ;  /* 0xffffffa400fc7947 */ /* 0x000fd8000383ffff */
.L_x_83:
[----:B--2---:R-:W-:-:S04]  /*99d0*/  MOV R0, UR5 ;  /* 0x0000000500007c02 */ /* 0x004fc80008000f00 */
[----:B------:R2:W3:Y:S03]  /*99e0*/  SYNCS.PHASECHK.TRANS64.TRYWAIT P0, [R0+URZ+0x8], R5 ;  /* 0x00000805000075a7 */ /* 0x0004e600080011ff */
[----:B---3--:R-:W-:Y:S05]  /*99f0*/  @!P0 NANOSLEEP.SYNCS 0x989680 ;  /* 0x009896800000895d */ /* 0x008fea0003900000 */
[----:B------:R-:W3:Y:S02]  /*9a00*/  @!P0 SYNCS.PHASECHK.TRANS64 P0, [R0+URZ+0x8], R5 ;  /* 0x00000805000085a7 */ /* 0x000ee400080010ff */
[----:B---3--:R-:W-:Y:S05]  /*9a10*/  @!P0 BRA `(.L_x_83) ;  /* 0xfffffffc00ec8947 */ /* 0x008fea000383ffff */
[----:B------:R-:W-:Y:S05]  /*9a20*/  BRA `(.L_x_82) ;  /* 0xffffffa800007947 */ /* 0x000fea000383ffff */
.L_x_84:
[----:B-1----:R1:W2:Y:S02]  /*9a30*/  SYNCS.PHASECHK.TRANS64.TRYWAIT P0, [R0+URZ+0x180], R5 ;  /* 0x00018005000075a7 */ /* 0x0022a400080011ff */
[----:B--2---:R-:W-:Y:S05]  /*9a40*/  @!P0 NANOSLEEP.SYNCS 0x989680 ;  /* 0x009896800000895d */ /* 0x004fea0003900000 */
[----:B------:R-:W2:Y:S02]  /*9a50*/  @!P0 SYNCS.PHASECHK.TRANS64 P0, [R0+URZ+0x180], R5 ;  /* 0x00018005000085a7 */ /* 0x000ea400080010ff */
[----:B--2---:R-:W-:Y:S05]  /*9a60*/  @!P0 BRA `(.L_x_84) ;  /* 0xfffffffc00f08947 */ /* 0x004fea000383ffff */
[----:B------:R-:W-:Y:S05]  /*9a70*/  BRA `(.L_x_200) ;  /* 0xffffffa800dc7947 */ /* 0x000fea000383ffff */
.L_x_86:
[----:B------:R-:W-:-:S07]  /*9a80*/  MOV R0, UR23 ;  /* 0x0000001700007c02 */ /* 0x000fce0008000f00 */
.L_x_201:
[----:B-1----:R1:W2:Y:S02]  /*9a90*/  SYNCS.PHASECHK.TRANS64.TRYWAIT P0, [R0+URZ+0x1c0], R5 ;  /* 0x0001c005000075a7 */ /* 0x0022a400080011ff */
[----:B--2---:R-:W-:Y:S05]  /*9aa0*/  @!P0 NANOSLEEP.SYNCS 0x989680 ;  /* 0x009896800000895d */ /* 0x004fea0003900000 */
[----:B------:R-:W2:Y:S02]  /*9ab0*/  @!P0 SYNCS.PHASECHK.TRANS64 P0, [R0+URZ+0x1c0], R5 ;  /* 0x0001c005000085a7 */ /* 0x000ea400080010ff */
[----:B--2---:R-:W-:Y:S05]  /*9ac0*/  @!P0 BRA `(.L_x_201) ;  /* 0xfffffffc00f08947 */ /* 0x004fea000383ffff */
[----:B------:R-:W-:Y:S05]  /*9ad0*/  BRA `(.L_x_202) ;  /* 0xffffffac00287947 */ /* 0x000fea000383ffff */
.L_x_89:
[----:B------:R-:W-:Y:S07]  /*9ae0*/  MOV R0, UR5 ;  /* 0x0000000500007c02 */ /* 0x000fee0008000f00 */
.L_x_203:
[----:B-1----:R1:W2:Y:S02]  /*9af0*/  SYNCS.PHASECHK.TRANS64.TRYWAIT P0, [R0+URZ], R5 ;  /* 0x00000005000075a7 */ /* 0x0022a400080011ff */
[----:B--2---:R-:W-:Y:S05]  /*9b00*/  @!P0 NANOSLEEP.SYNCS 0x989680 ;  /* 0x009896800000895d */ /* 0x004fea0003900000 */
[----:B------:R-:W2:Y:S02]  /*9b10*/  @!P0 SYNCS.PHASECHK.TRANS64 P0, [R0+URZ], R5 ;  /* 0x00000005000085a7 */ /* 0x000ea400080010ff */
[----:B--2---:R-:W-:Y:S05]  /*9b20*/  @!P0 BRA `(.L_x_203) ;  /* 0xfffffffc00f08947 */ /* 0x004fea000383ffff */
[----:B------:R-:W-:Y:S05]  /*9b30*/  BRA `(.L_x_88) ;  /* 0xffffffac003c7947 */ /* 0x000fea000383ffff */
.L_x_93:
[----:B-1----:R-:W-:-:S07]  /*9b40*/  MOV R0, UR4 ;  /* 0x0000000400007c02 */ /* 0x002fce0008000f00 */
.L_x_204:
[----:B-1----:R1:W2:Y:S02]  /*9b50*/  SYNCS.PHASECHK.TRANS64.TRYWAIT P0, [R0+URZ], R3 ;  /* 0x00000003000075a7 */ /* 0x0022a400080011ff */
[----:B--2---:R-:W-:Y:S05]  /*9b60*/  @!P0 NANOSLEEP.SYNCS 0x989680 ;  /* 0x009896800000895d */ /* 0x004fea0003900000 */
[----:B------:R-:W2:Y:S02]  /*9b70*/  @!P0 SYNCS.PHASECHK.TRANS64 P0, [R0+URZ], R3 ;  /* 0x00000003000085a7 */ /* 0x000ea400080010ff */
[----:B--2---:R-:W-:Y:S05]  /*9b80*/  @!P0 BRA `(.L_x_204) ;  /* 0xfffffffc00f08947 */ /* 0x004fea000383ffff */
[----:B------:R-:W-:Y:S05]  /*9b90*/  BRA `(.L_x_205) ;  /* 0xffffffb000087947 */ /* 0x000fea000383ffff */
.L_x_94:
[----:B------:R-:W-:-:S07]  /*9ba0*/  MOV R0, UR5 ;  /* 0x0000000500007c02 */ /* 0x000fce0008000f00 */
.L_x_206:
[----:B-1----:R1:W2:Y:S02]  /*9bb0*/  SYNCS.PHASECHK.TRANS64.TRYWAIT P0, [R0+URZ], R3 ;  /* 0x00000003000075a7 */ /* 0x0022a400080011ff */
[----:B--2---:R-:W-:Y:S05]  /*9bc0*/  @!P0 NANOSLEEP.SYNCS 0x989680 ;  /* 0x009896800000895d */ /* 0x004fea0003900000 */
[----:B------:R-:W2:Y:S02]  /*9bd0*/  @!P0 SYNCS.PHASECHK.TRANS64 P0, [R0+URZ], R3 ;  /* 0x00000003000085a7 */ /* 0x000ea400080010ff */
[----:B--2---:R-:W-:Y:S05]  /*9be0*/  @!P0 BRA `(.L_x_206) ;  /* 0xfffffffc00f08947 */ /* 0x004fea000383ffff */
[----:B------:R-:W-:Y:S05]  /*9bf0*/  BRA `(.L_x_207) ;  /* 0xffffffb000147947 */ /* 0x000fea000383ffff */
.L_x_95:
[----:B------:R-:W-:-:S07]  /*9c00*/  MOV R0, UR5 ;  /* 0x0000000500007c02 */ /* 0x000fce0008000f00 */
.L_x_208:
[----:B-1----:R1:W2:Y:S02]  /*9c10*/  SYNCS.PHASECHK.TRANS64.TRYWAIT P0, [R0+URZ], R3 ;  /* 0x00000003000075a7 */ /* 0x0022a400080011ff */
[----:B--2---:R-:W-:Y:S05]  /*9c20*/  @!P0 NANOSLEEP.SYNCS 0x989680 ;  /* 0x009896800000895d */ /* 0x004fea0003900000 */
[----:B------:R-:W2:Y:S02]  /*9c30*/  @!P0 SYNCS.PHASECHK.TRANS64 P0, [R0+URZ], R3 ;  /* 0x00000003000085a7 */ /* 0x000ea400080010ff */
[----:B--2---:R-:W-:Y:S05]  /*9c40*/  @!P0 BRA `(.L_x_208) ;  /* 0xfffffffc00f08947 */ /* 0x004fea000383ffff */
[----:B------:R-:W-:Y:S05]  /*9c50*/  BRA `(.L_x_209) ;  /* 0xffffffb000207947 */ /* 0x000fea000383ffff */
.L_x_98:
[----:B------:R-:W-:-:S07]  /*9c60*/  MOV R0, UR17 ;  /* 0x0000001100007c02 */ /* 0x000fce0008000f00 */
.L_x_210:
[----:B-1----:R1:W2:Y:S02]  /*9c70*/  SYNCS.PHASECHK.TRANS64.TRYWAIT P1, [R0+URZ+0x200], R3 ;  /* 0x00020003000075a7 */ /* 0x0022a400080211ff */
[----:B--2---:R-:W-:Y:S05]  /*9c80*/  @!P1 NANOSLEEP.SYNCS 0x989680 ;  /* 0x009896800000995d */ /* 0x004fea0003900000 */
[----:B------:R-:W2:Y:S02]  /*9c90*/  @!P1 SYNCS.PHASECHK.TRANS64 P1, [R0+URZ+0x200], R3 ;  /* 0x00020003000095a7 */ /* 0x000ea400080210ff */
[----:B--2---:R-:W-:Y:S05]  /*9ca0*/  @!P1 BRA `(.L_x_210) ;  /* 0xfffffffc00f09947 */ /* 0x004fea000383ffff */
[----:B------:R-:W-:Y:S05]  /*9cb0*/  BRA `(.L_x_211) ;  /* 0xffffffb0006c7947 */ /* 0x000fea000383ffff */
.L_x_103:
[----:B--2---:R2:W3:Y:S02]  /*9cc0*/  SYNCS.PHASECHK.TRANS64.TRYWAIT P0, [R12+URZ+0x180], R9 ;  /* 0x000180090c0075a7 */ /* 0x0044e400080011ff */
[----:B---3--:R-:W-:Y:S05]  /*9cd0*/  @!P0 NANOSLEEP.SYNCS 0x989680 ;  /* 0x009896800000895d */ /* 0x008fea0003900000 */
[----:B------:R-:W3:Y:S02]  /*9ce0*/  @!P0 SYNCS.PHASECHK.TRANS64 P0, [R12+URZ+0x180], R9 ;  /* 0x000180090c0085a7 */ /* 0x000ee400080010ff */
[----:B---3--:R-:W-:Y:S05]  /*9cf0*/  @!P0 BRA `(.L_x_103) ;  /* 0xfffffffc00f08947 */ /* 0x008fea000383ffff */
[----:B------:R-:W-:Y:S05]  /*9d00*/  BRA `(.L_x_212) ;  /* 0xffffffb400887947 */ /* 0x000fea000383ffff */
.L_x_106:
[----:B------:R-:W-:Y:S07]  /*9d10*/  MOV R0, UR24 ;  /* 0x0000001800007c02 */ /* 0x000fee0008000f00 */
.L_x_213:
[----:B--2---:R2:W3:Y:S02]  /*9d20*/  SYNCS.PHASECHK.TRANS64.TRYWAIT P2, [R0+URZ+0x178], R9 ;  /* 0x00017809000075a7 */ /* 0x0044e400080411ff */
[----:B---3--:R-:W-:Y:S05]  /*9d30*/  @!P2 NANOSLEEP.SYNCS 0x989680 ;  /* 0x009896800000a95d */ /* 0x008fea0003900000 */
[----:B------:R-:W3:Y:S02]  /*9d40*/  @!P2 SYNCS.PHASECHK.TRANS64 P2, [R0+URZ+0x178], R9 ;  /* 0x000178090000a5a7 */ /* 0x000ee400080410ff */
[----:B---3--:R-:W-:Y:S05]  /*9d50*/  @!P2 BRA `(.L_x_213) ;  /* 0xfffffffc00f0a947 */ /* 0x008fea000383ffff */
[----:B------:R-:W-:Y:S05]  /*9d60*/  BRA `(.L_x_105) ;  /* 0xffffffb800ec7947 */ /* 0x000fea000383ffff */
.L_x_109:
[----:B------:R-:W-:Y:S07]  /*9d70*/  MOV R0, UR4 ;  /* 0x0000000400007c02 */ /* 0x000fee0008000f00 */
.L_x_214:
[----:B--2---:R2:W3:Y:S02]  /*9d80*/  SYNCS.PHASECHK.TRANS64.TRYWAIT P0, [R0+URZ+0x158], R9 ;  /* 0x00015809000075a7 */ /* 0x0044e400080011ff */
[----:B---3--:R-:W-:Y:S05]  /*9d90*/  @!P0 NANOSLEEP.SYNCS 0x989680 ;  /* 0x009896800000895d */ /* 0x008fea0003900000 */
[----:B------:R-:W3:Y:S02]  /*9da0*/  @!P0 SYNCS.PHASECHK.TRANS64 P0, [R0+URZ+0x158], R9 ;  /* 0x00015809000085a7 */ /* 0x000ee400080010ff */
[----:B---3--:R-:W-:Y:S05]  /*9db0*/  @!P0 BRA `(.L_x_214) ;  /* 0xfffffffc00f08947 */ /* 0x008fea000383ffff */
[----:B------:R-:W-:Y:S05]  /*9dc0*/  BRA `(.L_x_215) ;  /* 0xffffffbc004c7947 */ /* 0x000fea000383ffff */
.L_x_110:
[----:B------:R-:W-:Y:S07]  /*9dd0*/  MOV R9, UR5 ;  /* 0x0000000500097c02 */ /* 0x000fee0008000f00 */
.L_x_216:
[----:B--2---:R2:W3:Y:S02]  /*9de0*/  SYNCS.PHASECHK.TRANS64.TRYWAIT P0, [R9+URZ+0x158], R0 ;  /* 0x00015800090075a7 */ /* 0x0044e400080011ff */
[----:B---3--:R-:W-:Y:S05]  /*9df0*/  @!P0 NANOSLEEP.SYNCS 0x989680 ;  /* 0x009896800000895d */ /* 0x008fea0003900000 */
[----:B------:R-:W3:Y:S02]  /*9e00*/  @!P0 SYNCS.PHASECHK.TRANS64 P0, [R9+URZ+0x158], R0 ;  /* 0x00015800090085a7 */ /* 0x000ee400080010ff */
[----:B---3--:R-:W-:Y:S05]  /*9e10*/  @!P0 BRA `(.L_x_216) ;  /* 0xfffffffc00f08947 */ /* 0x008fea000383ffff */
[----:B------:R-:W-:Y:S05]  /*9e20*/  BRA `(.L_x_217) ;  /* 0xffffffbc00ac7947 */ /* 0x000fea000383ffff */
.L_x_112:
[----:B------:R-:W-:-:S07]  /*9e30*/  MOV R0, UR4 ;  /* 0x0000000400007c02 */ /* 0x000fce0008000f00 */
.L_x_218:
[----:B--2---:R2:W4:Y:S02]  /*9e40*/  SYNCS.PHASECHK.TRANS64.TRYWAIT P0, [R0+URZ], R3 ;  /* 0x00000003000075a7 */ /* 0x00452400080011ff */
[----:B----4-:R-:W-:Y:S05]  /*9e50*/  @!P0 NANOSLEEP.SYNCS 0x989680 ;  /* 0x009896800000895d */ /* 0x010fea0003900000 */
[----:B------:R-:W4:Y:S02]  /*9e60*/  @!P0 SYNCS.PHASECHK.TRANS64 P0, [R0+URZ], R3 ;  /* 0x00000003000085a7 */ /* 0x000f2400080010ff */
[----:B----4-:R-:W-:Y:S05]  /*9e70*/  @!P0 BRA `(.L_x_218) ;  /* 0xfffffffc00f08947 */ /* 0x010fea000383ffff */
[----:B------:R-:W-:Y:S05]  /*9e80*/  BRA `(.L_x_219) ;  /* 0xffffffc000407947 */ /* 0x000fea000383ffff */
.L_x_113:
[----:B------:R-:W-:-:S07]  /*9e90*/  MOV R0, UR5 ;  /* 0x0000000500007c02 */ /* 0x000fce0008000f00 */
.L_x_220:
[----:B--2---:R2:W4:Y:S02]  /*9ea0*/  SYNCS.PHASECHK.TRANS64.TRYWAIT P0, [R0+URZ], R3 ;  /* 0x00000003000075a7 */ /* 0x00452400080011ff */
[----:B----4-:R-:W-:Y:S05]  /*9eb0*/  @!P0 NANOSLEEP.SYNCS 0x989680 ;  /* 0x009896800000895d */ /* 0x010fea0003900000 */
[----:B------:R-:W4:Y:S02]  /*9ec0*/  @!P0 SYNCS.PHASECHK.TRANS64 P0, [R0+URZ], R3 ;  /* 0x00000003000085a7 */ /* 0x000f2400080010ff */
[----:B----4-:R-:W-:Y:S05]  /*9ed0*/  @!P0 BRA `(.L_x_220) ;  /* 0xfffffffc00f08947 */ /* 0x010fea000383ffff */
[----:B------:R-:W-:Y:S05]  /*9ee0*/  BRA `(.L_x_221) ;  /* 0xffffffc0004c7947 */ /* 0x000fea000383ffff */
.L_x_115:
[----:B--2---:R2:W3:Y:S02]  /*9ef0*/  SYNCS.PHASECHK.TRANS64.TRYWAIT P0, [R3+URZ+0x180], R0 ;  /* 0x00018000030075a7 */ /* 0x0044e400080011ff */
[----:B---3--:R-:W-:Y:S05]  /*9f00*/  @!P0 NANOSLEEP.SYNCS 0x989680 ;  /* 0x009896800000895d */ /* 0x008fea0003900000 */
[----:B------:R-:W3:Y:S02]  /*9f10*/  @!P0 SYNCS.PHASECHK.TRANS64 P0, [R3+URZ+0x180], R0 ;  /* 0x00018000030085a7 */ /* 0x000ee400080010ff */
[----:B---3--:R-:W-:Y:S05]  /*9f20*/  @!P0 BRA `(.L_x_115) ;  /* 0xfffffffc00f08947 */ /* 0x008fea000383ffff */
[----:B------:R-:W-:Y:S05]  /*9f30*/  BRA `(.L_x_222) ;  /* 0xffffffc400347947 */ /* 0x000fea000383ffff */
.L_x_125:
[----:B-1----:R1:W2:Y:S02]  /*9f40*/  SYNCS.PHASECHK.TRANS64.TRYWAIT P0, [R0+URZ+0x140], R5 ;  /* 0x00014005000075a7 */ /* 0x0022a400080011ff */
[----:B--2---:R-:W-:Y:S05]  /*9f50*/  @!P0 NANOSLEEP.SYNCS 0x989680 ;  /* 0x009896800000895d */ /* 0x004fea0003900000 */
[----:B------:R-:W2:Y:S02]  /*9f60*/  @!P0 SYNCS.PHASECHK.TRANS64 P0, [R0+URZ+0x140], R5 ;  /* 0x00014005000085a7 */ /* 0x000ea400080010ff */
[----:B--2---:R-:W-:Y:S05]  /*9f70*/  @!P0 BRA `(.L_x_125) ;  /* 0xfffffffc00f08947 */ /* 0x004fea000383ffff */
[----:B------:R-:W-:Y:S05]  /*9f80*/  BRA `(.L_x_124) ;  /* 0xffffffd000b07947 */ /* 0x000fea000383ffff */
.L_x_127:
[----:B-1----:R1:W3:Y:S02]  /*9f90*/  SYNCS.PHASECHK.TRANS64.TRYWAIT P1, [R92+URZ+0x1a0], R3 ;  /* 0x0001a0035c0075a7 */ /* 0x0022e400080211ff */
[----:B---3--:R-:W-:Y:S05]  /*9fa0*/  @!P1 NANOSLEEP.SYNCS 0x989680 ;  /* 0x009896800000995d */ /* 0x008fea0003900000 */
[----:B------:R-:W3:Y:S02]  /*9fb0*/  @!P1 SYNCS.PHASECHK.TRANS64 P1, [R92+URZ+0x1a0], R3 ;  /* 0x0001a0035c0095a7 */ /* 0x000ee400080210ff */
[----:B---3--:R-:W-:Y:S05]  /*9fc0*/  @!P1 BRA `(.L_x_127) ;  /* 0xfffffffc00f09947 */ /* 0x008fea000383ffff */
[----:B------:R-:W-:Y:S05]  /*9fd0*/  BRA `(.L_x_126) ;  /* 0xffffffd000e87947 */ /* 0x000fea000383ffff */
.L_x_138:
[----:B---3--:R3:W4:Y:S02]  /*9fe0*/  SYNCS.PHASECHK.TRANS64.TRYWAIT P0, [R3+URZ+0x140], R110 ;  /* 0x0001406e030075a7 */ /* 0x00872400080011ff */
[----:B----4-:R-:W-:Y:S05]  /*9ff0*/  @!P0 NANOSLEEP.SYNCS 0x989680 ;  /* 0x009896800000895d */ /* 0x010fea0003900000 */
[----:B------:R-:W4:Y:S02]  /*a000*/  @!P0 SYNCS.PHASECHK.TRANS64 P0, [R3+URZ+0x140], R110 ;  /* 0x0001406e030085a7 */ /* 0x000f2400080010ff */
[----:B----4-:R-:W-:Y:S05]  /*a010*/  @!P0 BRA `(.L_x_138) ;  /* 0xfffffffc00f08947 */ /* 0x010fea000383ffff */
[----:B------:R-:W-:Y:S05]  /*a020*/  BRA `(.L_x_137) ;  /* 0xffffffdc00d87947 */ /* 0x000fea000383ffff */
        .weak           $__internal_0_$__cuda_sm10x_tcgen05_guardrail_trap_col_being_dealloced_not_returned_by_alloc
        .type           $__internal_0_$__cuda_sm10x_tcgen05_guardrail_trap_col_being_dealloced_not_returned_by_alloc,@function
        .size           $__internal_0_$__cuda_sm10x_tcgen05_guardrail_trap_col_being_dealloced_not_returned_by_alloc,($__internal_1_$__cuda_sm10x_tcgen05_guardrail_trap_phase_invalid_during_alloc - $__internal_0_$__cuda_sm10x_tcgen05_guardrail_trap_col_being_dealloced_not_returned_by_alloc)
$__internal_0_$__cuda_sm10x_tcgen05_guardrail_trap_col_being_dealloced_not_returned_by_alloc:
[----:B------:R-:W-:Y:S05]  /*a030*/  BPT.TRAP 0x1 ;  /* 0x000000040000795c */ /* 0x000fea0000300000 */
[----:B------:R-:W-:-:S04]  /*a040*/  HFMA2 R3, -RZ, RZ, 0, 0 ;  /* 0x00000000ff037431 */ /* 0x000fc800000001ff */
[----:B------:R-:W-:Y:S05]  /*a050*/  RET.REL.NODEC R2 `(_ZN7cutlass13device_kernelINS_4gemm6kernel13GemmUniversalIN4cute5tupleIJiiiiEEENS1_10collective13CollectiveMmaINS1_35MainloopSm100TmaUmmaWarpSpecializedILi20ELi2ELi4ENS5_IJNS4_1CILi4EEENSA_ILi2EEENSA_ILi1EEEEEEEENS5_IJNSA_ILi256EEENSA_ILi64EEENSA_ILi32EEEEEENS_10bfloat16_tENS5_IJlSD_lEEESK_SL_NS4_8TiledMMAINS4_8MMA_AtomIJNS4_26SM100_MMA_F16BF16_2x1SM_SSISK_SK_fLi256ELi64ELNS4_4UMMA5MajorE0ELSQ_0ELNSP_7ScaleInE0ELSR_0EEEEEENS4_6LayoutINS5_IJSD_SD_SD_EEENS5_IJNSA_ILi0EEESW_SW_EEEEENS5_IJNS4_10UnderscoreESZ_SZ_EEEEENS4_28SM100_TMA_2SM_LOAD_MULTICASTENS4_14ComposedLayoutINS4_7SwizzleILi2ELi4ELi3EEENS4_18smem_ptr_flag_bitsILi16EEENSU_INS5_IJNSA_ILi8EEESI_EEENS5_IJSI_SD_EEEEEEEvNS4_8identityES12_S1C_vS1D_EENS_8epilogue10collective18CollectiveEpilogueINS1F_23Sm100TmaWarpSpecializedILi3ELi2ELi32ELb1ELb0EEEJNS5_IJNSA_ILi128EEESH_SI_EEENS5_IJNSU_IS1K_SD_EENSU_ISI_SD_EEEEESK_SL_SK_SL_NS1F_6fusion15FusionCallbacksIS1J_NS1P_17LinearCombinationISK_fSK_fLNS_15FloatRoundStyleE2EEES1L_S1O_JEEENS4_5SM1004TMEM4LOAD26SM100_TMEM_LOAD_32dp32b32xENS4_13SM90_TMA_LOADES1C_NS4_39AutoVectorizingCopyWithAssumedAlignmentILi128EEENS4_14SM90_TMA_STOREES1C_S21_S21_EEEvvEEEEvNT_6ParamsE) ;  /* 0xffffff5c02e87950 */ /* 0x000fea0003c3ffff */
        .weak           $__internal_1_$__cuda_sm10x_tcgen05_guardrail_trap_phase_invalid_during_alloc
        .type           $__internal_1_$__cuda_sm10x_tcgen05_guardrail_trap_phase_invalid_during_alloc,@function
        .size           $__internal_1_$__cuda_sm10x_tcgen05_guardrail_trap_phase_invalid_during_alloc,($__internal_2_$__cuda_sm10x_tcgen05_guardrail_trap_unallocated_columns_being_dealloced - $__internal_1_$__cuda_sm10x_tcgen05_guardrail_trap_phase_invalid_during_alloc)
$__internal_1_$__cuda_sm10x_tcgen05_guardrail_trap_phase_invalid_during_alloc:
[----:B------:R-:W-:Y:S05]  /*a060*/  BPT.TRAP 0x1 ;  /* 0x000000040000795c */ /* 0x000fea0000300000 */
[----:B------:R-:W-:-:S04]  /*a070*/  MOV R5, 0x0 ;  /* 0x0000000000057802 */ /* 0x000fc80000000f00 */
[----:B------:R-:W-:Y:S05]  /*a080*/  RET.REL.NODEC R4 `(_ZN7cutlass13device_kernelINS_4gemm6kernel13GemmUniversalIN4cute5tupleIJiiiiEEENS1_10collective13CollectiveMmaINS1_35MainloopSm100TmaUmmaWarpSpecializedILi20ELi2ELi4ENS5_IJNS4_1CILi4EEENSA_ILi2EEENSA_ILi1EEEEEEEENS5_IJNSA_ILi256EEENSA_ILi64EEENSA_ILi32EEEEEENS_10bfloat16_tENS5_IJlSD_lEEESK_SL_NS4_8TiledMMAINS4_8MMA_AtomIJNS4_26SM100_MMA_F16BF16_2x1SM_SSISK_SK_fLi256ELi64ELNS4_4UMMA5MajorE0ELSQ_0ELNSP_7ScaleInE0ELSR_0EEEEEENS4_6LayoutINS5_IJSD_SD_SD_EEENS5_IJNSA_ILi0EEESW_SW_EEEEENS5_IJNS4_10UnderscoreESZ_SZ_EEEEENS4_28SM100_TMA_2SM_LOAD_MULTICASTENS4_14ComposedLayoutINS4_7SwizzleILi2ELi4ELi3EEENS4_18smem_ptr_flag_bitsILi16EEENSU_INS5_IJNSA_ILi8EEESI_EEENS5_IJSI_SD_EEEEEEEvNS4_8identityES12_S1C_vS1D_EENS_8epilogue10collective18CollectiveEpilogueINS1F_23Sm100TmaWarpSpecializedILi3ELi2ELi32ELb1ELb0EEEJNS5_IJNSA_ILi128EEESH_SI_EEENS5_IJNSU_IS1K_SD_EENSU_ISI_SD_EEEEESK_SL_SK_SL_NS1F_6fusion15FusionCallbacksIS1J_NS1P_17LinearCombinationISK_fSK_fLNS_15FloatRoundStyleE2EEES1L_S1O_JEEENS4_5SM1004TMEM4LOAD26SM100_TMEM_LOAD_32dp32b32xENS4_13SM90_TMA_LOADES1C_NS4_39AutoVectorizingCopyWithAssumedAlignmentILi128EEENS4_14SM90_TMA_STOREES1C_S21_S21_EEEvvEEEEvNT_6ParamsE) ;  /* 0xffffff5c04dc7950 */ /* 0x000fea0003c3ffff */
        .weak           $__internal_2_$__cuda_sm10x_tcgen05_guardrail_trap_unallocated_columns_being_dealloced
        .type           $__internal_2_$__cuda_sm10x_tcgen05_guardrail_trap_unallocated_columns_being_dealloced,@function
        .size           $__internal_2_$__cuda_sm10x_tcgen05_guardrail_trap_unallocated_columns_being_dealloced,(.L_x_224 - $__internal_2_$__cuda_sm10x_tcgen05_guardrail_trap_unallocated_columns_being_dealloced)
$__internal_2_$__cuda_sm10x_tcgen05_guardrail_trap_unallocated_columns_being_dealloced:
[----:B------:R-:W-:Y:S05]  /*a090*/  BPT.TRAP 0x1 ;  /* 0x000000040000795c */ /* 0x000fea0000300000 */
[----:B------:R-:W-:-:S04]  /*a0a0*/  HFMA2 R3, -RZ, RZ, 0, 0 ;  /* 0x00000000ff037431 */ /* 0x000fc800000001ff */
[----:B------:R-:W-:Y:S05]  /*a0b0*/  RET.REL.NODEC R2 `(_ZN7cutlass13device_kernelINS_4gemm6kernel13GemmUniversalIN4cute5tupleIJiiiiEEENS1_10collective13CollectiveMmaINS1_35MainloopSm100TmaUmmaWarpSpecializedILi20ELi2ELi4ENS5_IJNS4_1CILi4EEENSA_ILi2EEENSA_ILi1EEEEEEEENS5_IJNSA_ILi256EEENSA_ILi64EEENSA_ILi32EEEEEENS_10bfloat16_tENS5_IJlSD_lEEESK_SL_NS4_8TiledMMAINS4_8MMA_AtomIJNS4_26SM100_MMA_F16BF16_2x1SM_SSISK_SK_fLi256ELi64ELNS4_4UMMA5MajorE0ELSQ_0ELNSP_7ScaleInE0ELSR_0EEEEEENS4_6LayoutINS5_IJSD_SD_SD_EEENS5_IJNSA_ILi0EEESW_SW_EEEEENS5_IJNS4_10UnderscoreESZ_SZ_EEEEENS4_28SM100_TMA_2SM_LOAD_MULTICASTENS4_14ComposedLayoutINS4_7SwizzleILi2ELi4ELi3EEENS4_18smem_ptr_flag_bitsILi16EEENSU_INS5_IJNSA_ILi8EEESI_EEENS5_IJSI_SD_EEEEEEEvNS4_8identityES12_S1C_vS1D_EENS_8epilogue10collective18CollectiveEpilogueINS1F_23Sm100TmaWarpSpecializedILi3ELi2ELi32ELb1ELb0EEEJNS5_IJNSA_ILi128EEESH_SI_EEENS5_IJNSU_IS1K_SD_EENSU_ISI_SD_EEEEESK_SL_SK_SL_NS1F_6fusion15FusionCallbacksIS1J_NS1P_17LinearCombinationISK_fSK_fLNS_15FloatRoundStyleE2EEES1L_S1O_JEEENS4_5SM1004TMEM4LOAD26SM100_TMEM_LOAD_32dp32b32xENS4_13SM90_TMA_LOADES1C_NS4_39AutoVectorizingCopyWithAssumedAlignmentILi128EEENS4_14SM90_TMA_STOREES1C_S21_S21_EEEvvEEEEvNT_6ParamsE) ;  /* 0xffffff5c02d07950 */ /* 0x000fea0003c3ffff */
.L_x_223:
[----:B------:R-:W-:-:S00]  /*a0c0*/  BRA `(.L_x_223) ;  /* 0xfffffffc00fc7947 */ /* 0x000fc0000383ffff */
[----:B------:R-:W-:-:S00]  /*a0d0*/  NOP ;  /* 0x0000000000007918 */ /* 0x000fc00000000000 */
        /* <DEDUP_REMOVED lines=10> */
.L_x_224:


//--------------------- .nv.global.init           --------------------------
	.section	.nv.global.init,"aw",@progbits
.nv.global.init:
	.type		$str$27,@object
	.size		$str$27,($str$28 - $str$27)
$str$27:
        /*0000*/ 	.byte	0x28, 0x61, 0x64, 0x64, 0x72, 0x65, 0x73, 0x73, 0x20, 0x26, 0x20, 0x6d, 0x61, 0x73, 0x6b, 0x29
        /*0010*/ 	.byte	0x20, 0x3d, 0x3d, 0x20, 0x30, 0x00
	.type		$str$28,@object
	.size		$str$28,($str$26 - $str$28)
$str$28:
        /*0016*/ 	.byte	0x2f, 0x74, 0x6d, 0x70, 0x2f, 0x63, 0x75, 0x74, 0x6c, 0x61, 0x73, 0x73, 0x5f, 0x73, 0x77, 0x65
        /*0026*/ 	.byte	0x65, 0x70, 0x5f, 0x73, 0x72, 0x63, 0x2f, 0x69, 0x6e, 0x63, 0x6c, 0x75, 0x64, 0x65, 0x2f, 0x63
        /*0036*/ 	.byte	0x75, 0x74, 0x65, 0x2f, 0x70, 0x6f, 0x69, 0x6e, 0x74, 0x65, 0x72, 0x5f, 0x66, 0x6c, 0x61, 0x67
        /*0046*/ 	.byte	0x67, 0x65, 0x64, 0x2e, 0x68, 0x70, 0x70, 0x00
	.type		$str$26,@object
	.size		$str$26,($str$25 - $str$26)
$str$26:
        /*004e*/ 	.byte	0x2f, 0x74, 0x6d, 0x70, 0x2f, 0x63, 0x75, 0x74, 0x6c, 0x61, 0x73, 0x73, 0x5f, 0x73, 0x77, 0x65
        /*005e*/ 	.byte	0x65, 0x70, 0x5f, 0x73, 0x72, 0x63, 0x2f, 0x69, 0x6e, 0x63, 0x6c, 0x75, 0x64, 0x65, 0x2f, 0x63
        /*006e*/ 	.byte	0x75, 0x74, 0x65, 0x2f, 0x61, 0x74, 0x6f, 0x6d, 0x2f, 0x63, 0x6f, 0x70, 0x79, 0x5f, 0x74, 0x72
        /*007e*/ 	.byte	0x61, 0x69, 0x74, 0x73, 0x5f, 0x73, 0x6d, 0x31, 0x30, 0x30, 0x2e, 0x68, 0x70, 0x70, 0x00
	.type		$str$25,@object
	.size		$str$25,(__unnamed_1 - $str$25)
$str$25:
        /*008d*/ 	.byte	0x28, 0x28, 0x75, 0x69, 0x6e, 0x74, 0x33, 0x32, 0x5f, 0x74, 0x28, 0x74, 0x68, 0x72, 0x65, 0x61
        /*009d*/ 	.byte	0x64, 0x49, 0x64, 0x78, 0x2e, 0x78, 0x29, 0x20, 0x2f, 0x20, 0x33, 0x32, 0x29, 0x20, 0x25, 0x20
        /*00ad*/ 	.byte	0x34, 0x29, 0x20, 0x3d, 0x3d, 0x20, 0x28, 0x28, 0x28, 0x74, 0x6d, 0x65, 0x6d, 0x5f, 0x61, 0x64
        /*00bd*/ 	.byte	0x64, 0x72, 0x20, 0x3e, 0x3e, 0x20, 0x31, 0x36, 0x29, 0x20, 0x2f, 0x20, 0x33, 0x32, 0x29, 0x20
        /*00cd*/ 	.byte	0x25, 0x20, 0x34, 0x29, 0x00
	.type		__unnamed_1,@object
	.size		__unnamed_1,(__unnamed_2 - __unnamed_1)
__unnamed_1:
        /*00d2*/ 	.byte	0x61, 0x75, 0x74, 0x6f, 0x20, 0x63, 0x75, 0x74, 0x65, 0x3a, 0x3a, 0x61, 0x73, 0x5f, 0x70, 0x6f
        /* <DEDUP_REMOVED lines=24> */
        /*0262*/ 	.byte	0x34, 0x30, 0x39, 0x36, 0x3e, 0x3e, 0x3e, 0x3e, 0x5d, 0x00
	.type		__unnamed_2,@object
	.size		__unnamed_2,(.L_2 - __unnamed_2)
__unnamed_2:
        /* <DEDUP_REMOVED lines=42> */
        /*050c*/ 	.byte	0x3e, 0x3e, 0x5d, 0x00
.L_2:


//--------------------- .nv.shared._ZN7cutlass13device_kernelINS_4gemm6kernel13GemmUniversalIN4cute5tupleIJiiiiEEENS1_10collective13CollectiveMmaINS1_35MainloopSm100TmaUmmaWarpSpecializedILi20ELi2ELi4ENS5_IJNS4_1CILi4EEENSA_ILi2EEENSA_ILi1EEEEEEEENS5_IJNSA_ILi256EEENSA_ILi64EEENSA_ILi32EEEEEENS_10bfloat16_tENS5_IJlSD_lEEESK_SL_NS4_8TiledMMAINS4_8MMA_AtomIJNS4_26SM100_MMA_F16BF16_2x1SM_SSISK_SK_fLi256ELi64ELNS4_4UMMA5MajorE0ELSQ_0ELNSP_7ScaleInE0ELSR_0EEEEEENS4_6LayoutINS5_IJSD_SD_SD_EEENS5_IJNSA_ILi0EEESW_SW_EEEEENS5_IJNS4_10UnderscoreESZ_SZ_EEEEENS4_28SM100_TMA_2SM_LOAD_MULTICASTENS4_14ComposedLayoutINS4_7SwizzleILi2ELi4ELi3EEENS4_18smem_ptr_flag_bitsILi16EEENSU_INS5_IJNSA_ILi8EEESI_EEENS5_IJSI_SD_EEEEEEEvNS4_8identityES12_S1C_vS1D_EENS_8epilogue10collective18CollectiveEpilogueINS1F_23Sm100TmaWarpSpecializedILi3ELi2ELi32ELb1ELb0EEEJNS5_IJNSA_ILi128EEESH_SI_EEENS5_IJNSU_IS1K_SD_EENSU_ISI_SD_EEEEESK_SL_SK_SL_NS1F_6fusion15FusionCallbacksIS1J_NS1P_17LinearCombinationISK_fSK_fLNS_15FloatRoundStyleE2EEES1L_S1O_JEEENS4_5SM1004TMEM4LOAD26SM100_TMEM_LOAD_32dp32b32xENS4_13SM90_TMA_LOADES1C_NS4_39AutoVectorizingCopyWithAssumedAlignmentILi128EEENS4_14SM90_TMA_STOREES1C_S21_S21_EEEvvEEEEvNT_6ParamsE --------------------------
	.section	.nv.shared._ZN7cutlass13device_kernelINS_4gemm6kernel13GemmUniversalIN4cute5tupleIJiiiiEEENS1_10collective13CollectiveMmaINS1_35MainloopSm100TmaUmmaWarpSpecializedILi20ELi2ELi4ENS5_IJNS4_1CILi4EEENSA_ILi2EEENSA_ILi1EEEEEEEENS5_IJNSA_ILi256EEENSA_ILi64EEENSA_ILi32EEEEEENS_10bfloat16_tENS5_IJlSD_lEEESK_SL_NS4_8TiledMMAINS4_8MMA_AtomIJNS4_26SM100_MMA_F16BF16_2x1SM_SSISK_SK_fLi256ELi64ELNS4_4UMMA5MajorE0ELSQ_0ELNSP_7ScaleInE0ELSR_0EEEEEENS4_6LayoutINS5_IJSD_SD_SD_EEENS5_IJNSA_ILi0EEESW_SW_EEEEENS5_IJNS4_10UnderscoreESZ_SZ_EEEEENS4_28SM100_TMA_2SM_LOAD_MULTICASTENS4_14ComposedLayoutINS4_7SwizzleILi2ELi4ELi3EEENS4_18smem_ptr_flag_bitsILi16EEENSU_INS5_IJNSA_ILi8EEESI_EEENS5_IJSI_SD_EEEEEEEvNS4_8identityES12_S1C_vS1D_EENS_8epilogue10collective18CollectiveEpilogueINS1F_23Sm100TmaWarpSpecializedILi3ELi2ELi32ELb1ELb0EEEJNS5_IJNSA_ILi128EEESH_SI_EEENS5_IJNSU_IS1K_SD_EENSU_ISI_SD_EEEEESK_SL_SK_SL_NS1F_6fusion15FusionCallbacksIS1J_NS1P_17LinearCombinationISK_fSK_fLNS_15FloatRoundStyleE2EEES1L_S1O_JEEENS4_5SM1004TMEM4LOAD26SM100_TMEM_LOAD_32dp32b32xENS4_13SM90_TMA_LOADES1C_NS4_39AutoVectorizingCopyWithAssumedAlignmentILi128EEENS4_14SM90_TMA_STOREES1C_S21_S21_EEEvvEEEEvNT_6ParamsE,"aw",@nobits
	.sectionflags	@""
	.align	16
	.zero		1024


//--------------------- .nv.shared.reserved.0     --------------------------
	.section	.nv.shared.reserved.0,"aw",@nobits
	.weak		__nv_reservedSMEM_offset_0_alias
	.size		__nv_reservedSMEM_offset_0_alias, 0, 64
	.other		__nv_reservedSMEM_offset_0_alias,@"STO_CUDA_RESERVED_SHARED STV_DEFAULT"
__nv_reservedSMEM_offset_0_alias:
	.zero		0
.nv.shared.reserved.0:
	.zero		64
	.weak		__nv_reservedSMEM_tcgen05_partition
	.type		__nv_reservedSMEM_tcgen05_partition,@object
	.size		__nv_reservedSMEM_tcgen05_partition,(.L_0 - __nv_reservedSMEM_tcgen05_partition)
__nv_reservedSMEM_tcgen05_partition:
	.zero		32
.L_0:


//--------------------- .nv.global                --------------------------
	.section	.nv.global,"aw",@nobits
.nv.global:
	.type		_ZN40_INTERNAL_1007adeb_4_k_cu_8d69ebac_303234cute1_E,@object
	.size		_ZN40_INTERNAL_1007adeb_4_k_cu_8d69ebac_303234cute1_E,(_ZN40_INTERNAL_1007adeb_4_k_cu_8d69ebac_303234cuda3std3__45__cpo6cbeginE - _ZN40_INTERNAL_1007adeb_4_k_cu_8d69ebac_303234cute1_E)
_ZN40_INTERNAL_1007adeb_4_k_cu_8d69ebac_303234cute1_E:
	.zero		1
	.type		_ZN40_INTERNAL_1007adeb_4_k_cu_8d69ebac_303234cuda3std3__45__cpo6cbeginE,@object
	.size		_ZN40_INTERNAL_1007adeb_4_k_cu_8d69ebac_303234cuda3std3__45__cpo6cbeginE,(_ZN40_INTERNAL_1007adeb_4_k_cu_8d69ebac_303234cuda3std3__48in_placeE - _ZN40_INTERNAL_1007adeb_4_k_cu_8d69ebac_303234cuda3std3__45__cpo6cbeginE)
_ZN40_INTERNAL_1007adeb_4_k_cu_8d69ebac_303234cuda3std3__45__cpo6cbeginE:
	.zero		1
	.type		_ZN40_INTERNAL_1007adeb_4_k_cu_8d69ebac_303234cuda3std3__48in_placeE,@object
	.size		_ZN40_INTERNAL_1007adeb_4_k_cu_8d69ebac_303234cuda3std3__48in_placeE,(_ZN40_INTERNAL_1007adeb_4_k_cu_8d69ebac_303234cuda3std6ranges3__45__cpo9iter_moveE - _ZN40_INTERNAL_1007adeb_4_k_cu_8d69ebac_303234cuda3std3__48in_placeE)
_ZN40_INTERNAL_1007adeb_4_k_cu_8d69ebac_303234cuda3std3__48in_placeE:
	.zero		1
	.type		_ZN40_INTERNAL_1007adeb_4_k_cu_8d69ebac_303234cuda3std6ranges3__45__cpo9iter_moveE,@object
	.size		_ZN40_INTERNAL_1007adeb_4_k_cu_8d69ebac_303234cuda3std6ranges3__45__cpo9iter_moveE,(_ZN40_INTERNAL_1007adeb_4_k_cu_8d69ebac_303234cuda3std3__45__cpo5beginE - _ZN40_INTERNAL_1007adeb_4_k_cu_8d69ebac_303234cuda3std6ranges3__45__cpo9iter_moveE)
_ZN40_INTERNAL_1007adeb_4_k_cu_8d69ebac_303234cuda3std6ranges3__45__cpo9iter_moveE:
	.zero		1
	.type		_ZN40_INTERNAL_1007adeb_4_k_cu_8d69ebac_303234cuda3std3__45__cpo5beginE,@object
	.size		_ZN40_INTERNAL_1007adeb_4_k_cu_8d69ebac_303234cuda3std3__45__cpo5beginE,(_ZN40_INTERNAL_1007adeb_4_k_cu_8d69ebac_303234cuda3std3__442_GLOBAL__N__1007adeb_4_k_cu_8d69ebac_303236ignoreE - _ZN40_INTERNAL_1007adeb_4_k_cu_8d69ebac_303234cuda3std3__45__cpo5beginE)
_ZN40_INTERNAL_1007adeb_4_k_cu_8d69ebac_303234cuda3std3__45__cpo5beginE:
	.zero		1
	.type		_ZN40_INTERNAL_1007adeb_4_k_cu_8d69ebac_303234cuda3std3__442_GLOBAL__N__1007adeb_4_k_cu_8d69ebac_303236ignoreE,@object
	.size		_ZN40_INTERNAL_1007adeb_4_k_cu_8d69ebac_303234cuda3std3__442_GLOBAL__N__1007adeb_4_k_cu_8d69ebac_303236ignoreE,(_ZN40_INTERNAL_1007adeb_4_k_cu_8d69ebac_303234cute7productE - _ZN40_INTERNAL_1007adeb_4_k_cu_8d69ebac_303234cuda3std3__442_GLOBAL__N__1007adeb_4_k_cu_8d69ebac_303236ignoreE)
_ZN40_INTERNAL_1007adeb_4_k_cu_8d69ebac_303234cuda3std3__442_GLOBAL__N__1007adeb_4_k_cu_8d69ebac_303236ignoreE:
	.zero		1
	.type		_ZN40_INTERNAL_1007adeb_4_k_cu_8d69ebac_303234cute7productE,@object
	.size		_ZN40_INTERNAL_1007adeb_4_k_cu_8d69ebac_303234cute7productE,(_ZN40_INTERNAL_1007adeb_4_k_cu_8d69ebac_303234cuda3std3__45__cpo3endE - _ZN40_INTERNAL_1007adeb_4_k_cu_8d69ebac_303234cute7productE)
_ZN40_INTERNAL_1007adeb_4_k_cu_8d69ebac_303234cute7productE:
	.zero		1
	.type		_ZN40_INTERNAL_1007adeb_4_k_cu_8d69ebac_303234cuda3std3__45__cpo3endE,@object
	.size		_ZN40_INTERNAL_1007adeb_4_k_cu_8d69ebac_303234cuda3std3__45__cpo3endE,(_ZN40_INTERNAL_1007adeb_4_k_cu_8d69ebac_303234cuda3std3__419piecewise_constructE - _ZN40_INTERNAL_1007adeb_4_k_cu_8d69ebac_303234cuda3std3__45__cpo3endE)
_ZN40_INTERNAL_1007adeb_4_k_cu_8d69ebac_303234cuda3std3__45__cpo3endE:
	.zero		1
	.type		_ZN40_INTERNAL_1007adeb_4_k_cu_8d69ebac_303234cuda3std3__419piecewise_constructE,@object
	.size		_ZN40_INTERNAL_1007adeb_4_k_cu_8d69ebac_303234cuda3std3__419piecewise_constructE,(_ZN40_INTERNAL_1007adeb_4_k_cu_8d69ebac_303234cuda3std3__45__cpo4cendE - _ZN40_INTERNAL_1007adeb_4_k_cu_8d69ebac_303234cuda3std3__419piecewise_constructE)
_ZN40_INTERNAL_1007adeb_4_k_cu_8d69ebac_303234cuda3std3__419piecewise_constructE:
	.zero		1
	.type		_ZN40_INTERNAL_1007adeb_4_k_cu_8d69ebac_303234cuda3std3__45__cpo4cendE,@object
	.size		_ZN40_INTERNAL_1007adeb_4_k_cu_8d69ebac_303234cuda3std3__45__cpo4cendE,(_ZN40_INTERNAL_1007adeb_4_k_cu_8d69ebac_303234cuda3std6ranges3__45__cpo4swapE - _ZN40_INTERNAL_1007adeb_4_k_cu_8d69ebac_303234cuda3std3__45__cpo4cendE)
_ZN40_INTERNAL_1007adeb_4_k_cu_8d69ebac_303234cuda3std3__45__cpo4cendE:
	.zero		1
	.type		_ZN40_INTERNAL_1007adeb_4_k_cu_8d69ebac_303234cuda3std6ranges3__45__cpo4swapE,@object
	.size		_ZN40_INTERNAL_1007adeb_4_k_cu_8d69ebac_303234cuda3std6ranges3__45__cpo4swapE,(.L_10 - _ZN40_INTERNAL_1007adeb_4_k_cu_8d69ebac_303234cuda3std6ranges3__45__cpo4swapE)
_ZN40_INTERNAL_1007adeb_4_k_cu_8d69ebac_303234cuda3std6ranges3__45__cpo4swapE:
	.zero		1
.L_10:


//--------------------- .nv.constant0._ZN7cutlass13device_kernelINS_4gemm6kernel13GemmUniversalIN4cute5tupleIJiiiiEEENS1_10collective13CollectiveMmaINS1_35MainloopSm100TmaUmmaWarpSpecializedILi20ELi2ELi4ENS5_IJNS4_1CILi4EEENSA_ILi2EEENSA_ILi1EEEEEEEENS5_IJNSA_ILi256EEENSA_ILi64EEENSA_ILi32EEEEEENS_10bfloat16_tENS5_IJlSD_lEEESK_SL_NS4_8TiledMMAINS4_8MMA_AtomIJNS4_26SM100_MMA_F16BF16_2x1SM_SSISK_SK_fLi256ELi64ELNS4_4UMMA5MajorE0ELSQ_0ELNSP_7ScaleInE0ELSR_0EEEEEENS4_6LayoutINS5_IJSD_SD_SD_EEENS5_IJNSA_ILi0EEESW_SW_EEEEENS5_IJNS4_10UnderscoreESZ_SZ_EEEEENS4_28SM100_TMA_2SM_LOAD_MULTICASTENS4_14ComposedLayoutINS4_7SwizzleILi2ELi4ELi3EEENS4_18smem_ptr_flag_bitsILi16EEENSU_INS5_IJNSA_ILi8EEESI_EEENS5_IJSI_SD_EEEEEEEvNS4_8identityES12_S1C_vS1D_EENS_8epilogue10collective18CollectiveEpilogueINS1F_23Sm100TmaWarpSpecializedILi3ELi2ELi32ELb1ELb0EEEJNS5_IJNSA_ILi128EEESH_SI_EEENS5_IJNSU_IS1K_SD_EENSU_ISI_SD_EEEEESK_SL_SK_SL_NS1F_6fusion15FusionCallbacksIS1J_NS1P_17LinearCombinationISK_fSK_fLNS_15FloatRoundStyleE2EEES1L_S1O_JEEENS4_5SM1004TMEM4LOAD26SM100_TMEM_LOAD_32dp32b32xENS4_13SM90_TMA_LOADES1C_NS4_39AutoVectorizingCopyWithAssumedAlignmentILi128EEENS4_14SM90_TMA_STOREES1C_S21_S21_EEEvvEEEEvNT_6ParamsE --------------------------
	.section	.nv.constant0._ZN7cutlass13device_kernelINS_4gemm6kernel13GemmUniversalIN4cute5tupleIJiiiiEEENS1_10collective13CollectiveMmaINS1_35MainloopSm100TmaUmmaWarpSpecializedILi20ELi2ELi4ENS5_IJNS4_1CILi4EEENSA_ILi2EEENSA_ILi1EEEEEEEENS5_IJNSA_ILi256EEENSA_ILi64EEENSA_ILi32EEEEEENS_10bfloat16_tENS5_IJlSD_lEEESK_SL_NS4_8TiledMMAINS4_8MMA_AtomIJNS4_26SM100_MMA_F16BF16_2x1SM_SSISK_SK_fLi256ELi64ELNS4_4UMMA5MajorE0ELSQ_0ELNSP_7ScaleInE0ELSR_0EEEEEENS4_6LayoutINS5_IJSD_SD_SD_EEENS5_IJNSA_ILi0EEESW_SW_EEEEENS5_IJNS4_10UnderscoreESZ_SZ_EEEEENS4_28SM100_TMA_2SM_LOAD_MULTICASTENS4_14ComposedLayoutINS4_7SwizzleILi2ELi4ELi3EEENS4_18smem_ptr_flag_bitsILi16EEENSU_INS5_IJNSA_ILi8EEESI_EEENS5_IJSI_SD_EEEEEEEvNS4_8identityES12_S1C_vS1D_EENS_8epilogue10collective18CollectiveEpilogueINS1F_23Sm100TmaWarpSpecializedILi3ELi2ELi32ELb1ELb0EEEJNS5_IJNSA_ILi128EEESH_SI_EEENS5_IJNSU_IS1K_SD_EENSU_ISI_SD_EEEEESK_SL_SK_SL_NS1F_6fusion15FusionCallbacksIS1J_NS1P_17LinearCombinationISK_fSK_fLNS_15FloatRoundStyleE2EEES1L_S1O_JEEENS4_5SM1004TMEM4LOAD26SM100_TMEM_LOAD_32dp32b32xENS4_13SM90_TMA_LOADES1C_NS4_39AutoVectorizingCopyWithAssumedAlignmentILi128EEENS4_14SM90_TMA_STOREES1C_S21_S21_EEEvvEEEEvNT_6ParamsE,"a",@progbits
	.sectionflags	@""
	.align	4
.nv.constant0._ZN7cutlass13device_kernelINS_4gemm6kernel13GemmUniversalIN4cute5tupleIJiiiiEEENS1_10collective13CollectiveMmaINS1_35MainloopSm100TmaUmmaWarpSpecializedILi20ELi2ELi4ENS5_IJNS4_1CILi4EEENSA_ILi2EEENSA_ILi1EEEEEEEENS5_IJNSA_ILi256EEENSA_ILi64EEENSA_ILi32EEEEEENS_10bfloat16_tENS5_IJlSD_lEEESK_SL_NS4_8TiledMMAINS4_8MMA_AtomIJNS4_26SM100_MMA_F16BF16_2x1SM_SSISK_SK_fLi256ELi64ELNS4_4UMMA5MajorE0ELSQ_0ELNSP_7ScaleInE0ELSR_0EEEEEENS4_6LayoutINS5_IJSD_SD_SD_EEENS5_IJNSA_ILi0EEESW_SW_EEEEENS5_IJNS4_10UnderscoreESZ_SZ_EEEEENS4_28SM100_TMA_2SM_LOAD_MULTICASTENS4_14ComposedLayoutINS4_7SwizzleILi2ELi4ELi3EEENS4_18smem_ptr_flag_bitsILi16EEENSU_INS5_IJNSA_ILi8EEESI_EEENS5_IJSI_SD_EEEEEEEvNS4_8identityES12_S1C_vS1D_EENS_8epilogue10collective18CollectiveEpilogueINS1F_23Sm100TmaWarpSpecializedILi3ELi2ELi32ELb1ELb0EEEJNS5_IJNSA_ILi128EEESH_SI_EEENS5_IJNSU_IS1K_SD_EENSU_ISI_SD_EEEEESK_SL_SK_SL_NS1F_6fusion15FusionCallbacksIS1J_NS1P_17LinearCombinationISK_fSK_fLNS_15FloatRoundStyleE2EEES1L_S1O_JEEENS4_5SM1004TMEM4LOAD26SM100_TMEM_LOAD_32dp32b32xENS4_13SM90_TMA_LOADES1C_NS4_39AutoVectorizingCopyWithAssumedAlignmentILi128EEENS4_14SM90_TMA_STOREES1C_S21_S21_EEEvvEEEEvNT_6ParamsE:
	.zero		2944


//--------------------- SYMBOLS --------------------------

	.type		.nv.reservedSmem.offset0,@object
	.size		.nv.reservedSmem.offset0,0x4
	.type		.nv.reservedSmem.cap,@object
	.size		.nv.reservedSmem.cap,0x4
	.type		__assertfail,@function
